	.target	sm_90a

	.elftype	@"ET_EXEC"


//--------------------- .note.nv.tkinfo           --------------------------
	.section	.note.nv.tkinfo,"",@"SHT_NOTE"
	.sectionflags	@"SHF_NOTE_NV_TKINFO"
	.tkinfo
        /*0018*/ 	.word	0x00000002
        /*0030*/ 	.string	""
        /*0030*/ 	.string	"ptxas"
        /*0030*/ 	.string	"Cuda compilation tools, release 13.0, V13.0.88"
        /*0030*/ 	.string	"Build cuda_13.0.r13.0/compiler.36424714_0"
        /*0030*/ 	.string	"-arch sm_90a -m 64 "



//--------------------- .note.nv.cuinfo           --------------------------
	.section	.note.nv.cuinfo,"",@"SHT_NOTE"
	.sectionflags	@"SHF_NOTE_NV_CUINFO"
        /*0018*/ 	.short	0x0002
        /*001a*/ 	.short	0x005a
        /*001c*/ 	.short	0x0082
	.zero		2


//--------------------- .nv.info                  --------------------------
	.section	.nv.info,"",@"SHT_CUDA_INFO"
	.align	4


	//----- nvinfo : EIATTR_REGCOUNT
	.align		4
        /*0000*/ 	.byte	0x04, 0x2f
        /*0002*/ 	.short	(.L_12 - .L_11)
	.align		4
.L_11:
        /*0004*/ 	.word	index@(_ZN7cutlass13device_kernelINS_4gemm6kernel13GemmUniversalIN4cute5tupleIJiiiiEEENS1_10collective13CollectiveMmaINS1_37MainloopSm90TmaGmmaWarpSpecializedFP8ILi7ENS5_IJNS4_1CILi1EEESB_SB_EEENS1_35KernelTmaWarpSpecializedCooperativeEEENS5_IJNSA_ILi256EEESF_NSA_ILi64EEEEEENS_12float_e5m2_tENS5_IJlSB_lEEESI_SJ_NS4_8TiledMMAINS4_8MMA_AtomIJNS4_4SM904GMMA31MMA_64x256x32_F32E5M2E5M2_SS_TNILNSN_7ScaleInE1ELSP_1EEEEEENS4_6LayoutINS5_IJNSA_ILi2EEESB_SB_EEENS5_IJSB_NSA_ILi0EEESV_EEEEENS5_IJNS4_10UnderscoreESY_SY_EEEEENS4_13SM90_TMA_LOADENS4_14ComposedLayoutINS4_7SwizzleILi2ELi4ELi3EEENS4_18smem_ptr_flag_bitsILi8EEENSS_INS5_IJNSA_ILi8EEESG_EEENS5_IJSG_SB_EEEEEEEvNS4_8identityES11_S1B_vS1C_EENS_8epilogue10collective6detail29Sm90TmaWarpSpecializedAdapterINS1F_15DefaultEpilogueISI_SJ_SJ_NS1E_6thread17LinearCombinationISI_Li1EffLNS1J_9ScaleType4KindE0ELNS_15FloatRoundStyleE2ESI_EENS1_15EpilogueDefaultEEEEEvvEEEEvNT_6ParamsE)
        /*0008*/ 	.word	0x000000a8


	//----- nvinfo : EIATTR_FRAME_SIZE
	.align		4
.L_12:
        /*000c*/ 	.byte	0x04, 0x11
        /*000e*/ 	.short	(.L_14 - .L_13)
	.align		4
.L_13:
        /*0010*/ 	.word	index@(_ZN7cutlass13device_kernelINS_4gemm6kernel13GemmUniversalIN4cute5tupleIJiiiiEEENS1_10collective13CollectiveMmaINS1_37MainloopSm90TmaGmmaWarpSpecializedFP8ILi7ENS5_IJNS4_1CILi1EEESB_SB_EEENS1_35KernelTmaWarpSpecializedCooperativeEEENS5_IJNSA_ILi256EEESF_NSA_ILi64EEEEEENS_12float_e5m2_tENS5_IJlSB_lEEESI_SJ_NS4_8TiledMMAINS4_8MMA_AtomIJNS4_4SM904GMMA31MMA_64x256x32_F32E5M2E5M2_SS_TNILNSN_7ScaleInE1ELSP_1EEEEEENS4_6LayoutINS5_IJNSA_ILi2EEESB_SB_EEENS5_IJSB_NSA_ILi0EEESV_EEEEENS5_IJNS4_10UnderscoreESY_SY_EEEEENS4_13SM90_TMA_LOADENS4_14ComposedLayoutINS4_7SwizzleILi2ELi4ELi3EEENS4_18smem_ptr_flag_bitsILi8EEENSS_INS5_IJNSA_ILi8EEESG_EEENS5_IJSG_SB_EEEEEEEvNS4_8identityES11_S1B_vS1C_EENS_8epilogue10collective6detail29Sm90TmaWarpSpecializedAdapterINS1F_15DefaultEpilogueISI_SJ_SJ_NS1E_6thread17LinearCombinationISI_Li1EffLNS1J_9ScaleType4KindE0ELNS_15FloatRoundStyleE2ESI_EENS1_15EpilogueDefaultEEEEEvvEEEEvNT_6ParamsE)
        /*0014*/ 	.word	0x00000870


	//----- nvinfo : EIATTR_MIN_STACK_SIZE
	.align		4
.L_14:
        /*0018*/ 	.byte	0x04, 0x12
        /*001a*/ 	.short	(.L_16 - .L_15)
	.align		4
.L_15:
        /*001c*/ 	.word	index@(_ZN7cutlass13device_kernelINS_4gemm6kernel13GemmUniversalIN4cute5tupleIJiiiiEEENS1_10collective13CollectiveMmaINS1_37MainloopSm90TmaGmmaWarpSpecializedFP8ILi7ENS5_IJNS4_1CILi1EEESB_SB_EEENS1_35KernelTmaWarpSpecializedCooperativeEEENS5_IJNSA_ILi256EEESF_NSA_ILi64EEEEEENS_12float_e5m2_tENS5_IJlSB_lEEESI_SJ_NS4_8TiledMMAINS4_8MMA_AtomIJNS4_4SM904GMMA31MMA_64x256x32_F32E5M2E5M2_SS_TNILNSN_7ScaleInE1ELSP_1EEEEEENS4_6LayoutINS5_IJNSA_ILi2EEESB_SB_EEENS5_IJSB_NSA_ILi0EEESV_EEEEENS5_IJNS4_10UnderscoreESY_SY_EEEEENS4_13SM90_TMA_LOADENS4_14ComposedLayoutINS4_7SwizzleILi2ELi4ELi3EEENS4_18smem_ptr_flag_bitsILi8EEENSS_INS5_IJNSA_ILi8EEESG_EEENS5_IJSG_SB_EEEEEEEvNS4_8identityES11_S1B_vS1C_EENS_8epilogue10collective6detail29Sm90TmaWarpSpecializedAdapterINS1F_15DefaultEpilogueISI_SJ_SJ_NS1E_6thread17LinearCombinationISI_Li1EffLNS1J_9ScaleType4KindE0ELNS_15FloatRoundStyleE2ESI_EENS1_15EpilogueDefaultEEEEEvvEEEEvNT_6ParamsE)
        /*0020*/ 	.word	0x00000870
.L_16:


//--------------------- .nv.compat                --------------------------
	.section	.nv.compat,"",@"SHT_CUDA_COMPAT_INFO"
	.align	4
        /*0000*/ 	.byte	0x02, 0x09, 0x01, 0x00, 0x02, 0x02, 0x04, 0x00, 0x02, 0x05, 0x05, 0x00, 0x03, 0x07, 0x01, 0x01
        /*0010*/ 	.byte	0x02, 0x03, 0x01, 0x00, 0x02, 0x06, 0x01, 0x00, 0x04, 0x0b, 0x08, 0x00, 0x00, 0x00, 0x00, 0x00
        /*0020*/ 	.byte	0x00, 0x00, 0x00, 0x00


//--------------------- .nv.info._ZN7cutlass13device_kernelINS_4gemm6kernel13GemmUniversalIN4cute5tupleIJiiiiEEENS1_10collective13CollectiveMmaINS1_37MainloopSm90TmaGmmaWarpSpecializedFP8ILi7ENS5_IJNS4_1CILi1EEESB_SB_EEENS1_35KernelTmaWarpSpecializedCooperativeEEENS5_IJNSA_ILi256EEESF_NSA_ILi64EEEEEENS_12float_e5m2_tENS5_IJlSB_lEEESI_SJ_NS4_8TiledMMAINS4_8MMA_AtomIJNS4_4SM904GMMA31MMA_64x256x32_F32E5M2E5M2_SS_TNILNSN_7ScaleInE1ELSP_1EEEEEENS4_6LayoutINS5_IJNSA_ILi2EEESB_SB_EEENS5_IJSB_NSA_ILi0EEESV_EEEEENS5_IJNS4_10UnderscoreESY_SY_EEEEENS4_13SM90_TMA_LOADENS4_14ComposedLayoutINS4_7SwizzleILi2ELi4ELi3EEENS4_18smem_ptr_flag_bitsILi8EEENSS_INS5_IJNSA_ILi8EEESG_EEENS5_IJSG_SB_EEEEEEEvNS4_8identityES11_S1B_vS1C_EENS_8epilogue10collective6detail29Sm90TmaWarpSpecializedAdapterINS1F_15DefaultEpilogueISI_SJ_SJ_NS1E_6thread17LinearCombinationISI_Li1EffLNS1J_9ScaleType4KindE0ELNS_15FloatRoundStyleE2ESI_EENS1_15EpilogueDefaultEEEEEvvEEEEvNT_6ParamsE --------------------------
	.section	.nv.info._ZN7cutlass13device_kernelINS_4gemm6kernel13GemmUniversalIN4cute5tupleIJiiiiEEENS1_10collective13CollectiveMmaINS1_37MainloopSm90TmaGmmaWarpSpecializedFP8ILi7ENS5_IJNS4_1CILi1EEESB_SB_EEENS1_35KernelTmaWarpSpecializedCooperativeEEENS5_IJNSA_ILi256EEESF_NSA_ILi64EEEEEENS_12float_e5m2_tENS5_IJlSB_lEEESI_SJ_NS4_8TiledMMAINS4_8MMA_AtomIJNS4_4SM904GMMA31MMA_64x256x32_F32E5M2E5M2_SS_TNILNSN_7ScaleInE1ELSP_1EEEEEENS4_6LayoutINS5_IJNSA_ILi2EEESB_SB_EEENS5_IJSB_NSA_ILi0EEESV_EEEEENS5_IJNS4_10UnderscoreESY_SY_EEEEENS4_13SM90_TMA_LOADENS4_14ComposedLayoutINS4_7SwizzleILi2ELi4ELi3EEENS4_18smem_ptr_flag_bitsILi8EEENSS_INS5_IJNSA_ILi8EEESG_EEENS5_IJSG_SB_EEEEEEEvNS4_8identityES11_S1B_vS1C_EENS_8epilogue10collective6detail29Sm90TmaWarpSpecializedAdapterINS1F_15DefaultEpilogueISI_SJ_SJ_NS1E_6thread17LinearCombinationISI_Li1EffLNS1J_9ScaleType4KindE0ELNS_15FloatRoundStyleE2ESI_EENS1_15EpilogueDefaultEEEEEvvEEEEvNT_6ParamsE,"",@"SHT_CUDA_INFO"
	.sectionflags	@""
	.align	4


	//----- nvinfo : EIATTR_CUDA_API_VERSION
	.align		4
        /*0000*/ 	.byte	0x04, 0x37
        /*0002*/ 	.short	(.L_18 - .L_17)
.L_17:
        /*0004*/ 	.word	0x00000082


	//----- nvinfo : EIATTR_KPARAM_INFO
	.align		4
.L_18:
        /*0008*/ 	.byte	0x04, 0x17
        /*000a*/ 	.short	(.L_20 - .L_19)
.L_19:
        /*000c*/ 	.word	0x00000000
        /*0010*/ 	.short	0x0000
        /*0012*/ 	.short	0x0070
        /*0014*/ 	.byte	0x00, 0xf0, 0x01, 0x10


	//----- nvinfo : EIATTR_SPARSE_MMA_MASK
	.align		4
.L_20:
        /*0018*/ 	.byte	0x03, 0x50
        /*001a*/ 	.short	0x0000


	//----- nvinfo : EIATTR_MAXREG_COUNT
	.align		4
        /*001c*/ 	.byte	0x03, 0x1b
        /*001e*/ 	.short	0x00a8


	//----- nvinfo : EIATTR_NUM_BARRIERS
	.align		4
        /*0020*/ 	.byte	0x02, 0x4c
        /*0022*/ 	.byte	0x01
	.zero		1


	//----- nvinfo : EIATTR_ANNOTATIONS
	.align		4
        /*0024*/ 	.byte	0x04, 0x55
        /*0026*/ 	.short	(.L_22 - .L_21)


	//   ....[0]....
.L_21:
        /*0028*/ 	.word	0x00000001
        /*002c*/ 	.byte	0xf0, 0x05, 0x00, 0x00, 0x01, 0x00, 0x00, 0x00, 0x10, 0x06, 0x00, 0x00, 0x01, 0x00, 0x00, 0x00
        /* <DEDUP_REMOVED lines=1579> */
        /*62ec*/ 	.byte	0xb0, 0x53, 0x02, 0x00


	//----- nvinfo : EIATTR_MERCURY_ISA_VERSION
	.align		4
.L_22:
        /*62f0*/ 	.byte	0x03, 0x5f
        /*62f2*/ 	.short	0x0101


	//----- nvinfo : EIATTR_INT_WARP_WIDE_INSTR_OFFSETS
	.align		4
        /*62f4*/ 	.byte	0x04, 0x31
        /*62f6*/ 	.short	(.L_24 - .L_23)


	//   ....[0]....
.L_23:
        /*62f8*/ 	.word	0x000004e0


	//   ....[1]....
        /*62fc*/ 	.word	0x00000500


	//   ....[2]....
        /*6300*/ 	.word	0x00000600


	//----- nvinfo : EIATTR_COOP_GROUP_MASK_REGIDS
	.align		4
.L_24:
        /*6304*/ 	.byte	0x04, 0x29
        /*6306*/ 	.short	(.L_26 - .L_25)


	//   ....[0]....
.L_25:
        /*6308*/ 	.word	0xffffffff


	//   ....[1]....
        /*630c*/ 	.word	0xffffffff


	//   ....[2]....
        /*6310*/ 	.word	0xffffffff


	//   ....[3]....
        /*6314*/ 	.word	0xffffffff


	//   ....[4]....
        /*6318*/ 	.word	0xffffffff


	//----- nvinfo : EIATTR_COOP_GROUP_INSTR_OFFSETS
	.align		4
.L_26:
        /*631c*/ 	.byte	0x04, 0x28
        /*631e*/ 	.short	(.L_28 - .L_27)


	//   ....[0]....
.L_27:
        /*6320*/ 	.word	0x00000070


	//   ....[1]....
        /*6324*/ 	.word	0x00000080


	//   ....[2]....
        /*6328*/ 	.word	0x000001a0


	//   ....[3]....
        /*632c*/ 	.word	0x00000420


	//   ....[4]....
        /*6330*/ 	.word	0x00002710


	//----- nvinfo : EIATTR_REG_RECONFIG
	.align		4
.L_28:
        /*6334*/ 	.byte	0x01, 0x54
	.zero		2


	//----- nvinfo : EIATTR_MBARRIER_INSTR_OFFSETS
	.align		4
        /*6338*/ 	.byte	0x04, 0x39
        /*633a*/ 	.short	(.L_30 - .L_29)


	//   ....[0]....
.L_29:
        /*633c*/ 	.word	0x00000320
        /*6340*/ 	.word	0x000000ff
        /*6344*/ 	.word	0x00000000
        /*6348*/ 	.short	0x0100
        /*634a*/ 	.byte	0x09
	.zero		1


	//   ....[1]....
        /*634c*/ 	.word	0x00000330
        /*6350*/ 	.word	0x000000ff
        /*6354*/ 	.word	0x00000038
        /*6358*/ 	.short	0x0100
        /*635a*/ 	.byte	0x09
	.zero		1


	//   ....[2]....
        /*635c*/ 	.word	0x00000340
        /*6360*/ 	.word	0x000000ff
        /*6364*/ 	.word	0x00000008
        /*6368*/ 	.short	0x0100
        /*636a*/ 	.byte	0x09
	.zero		1


	//   ....[3]....
        /*636c*/ 	.word	0x00000350
        /*6370*/ 	.word	0x000000ff
        /*6374*/ 	.word	0x00000040
        /*6378*/ 	.short	0x0100
        /*637a*/ 	.byte	0x09
	.zero		1


	//   ....[4]....
        /*637c*/ 	.word	0x00000360
        /*6380*/ 	.word	0x000000ff
        /*6384*/ 	.word	0x00000010
        /*6388*/ 	.short	0x0100
        /*638a*/ 	.byte	0x09
	.zero		1


	//   ....[5]....
        /*638c*/ 	.word	0x00000370
        /*6390*/ 	.word	0x000000ff
        /*6394*/ 	.word	0x00000048
        /*6398*/ 	.short	0x0100
        /*639a*/ 	.byte	0x09
	.zero		1


	//   ....[6]....
        /*639c*/ 	.word	0x00000380
        /*63a0*/ 	.word	0x000000ff
        /*63a4*/ 	.word	0x00000018
        /*63a8*/ 	.short	0x0100
        /*63aa*/ 	.byte	0x09
	.zero		1


	//   ....[7]....
        /*63ac*/ 	.word	0x00000390
        /*63b0*/ 	.word	0x000000ff
        /*63b4*/ 	.word	0x00000050
        /*63b8*/ 	.short	0x0100
        /*63ba*/ 	.byte	0x09
	.zero		1


	//   ....[8]....
        /*63bc*/ 	.word	0x000003a0
        /*63c0*/ 	.word	0x000000ff
        /*63c4*/ 	.word	0x00000020
        /*63c8*/ 	.short	0x0100
        /*63ca*/ 	.byte	0x09
	.zero		1


	//   ....[9]....
        /*63cc*/ 	.word	0x000003b0
        /*63d0*/ 	.word	0x000000ff
        /*63d4*/ 	.word	0x00000058
        /*63d8*/ 	.short	0x0100
        /*63da*/ 	.byte	0x09
	.zero		1


	//   ....[10]....
        /*63dc*/ 	.word	0x000003c0
        /*63e0*/ 	.word	0x000000ff
        /*63e4*/ 	.word	0x00000028
        /*63e8*/ 	.short	0x0100
        /*63ea*/ 	.byte	0x09
	.zero		1


	//   ....[11]....
        /*63ec*/ 	.word	0x000003d0
        /*63f0*/ 	.word	0x000000ff
        /*63f4*/ 	.word	0x00000060
        /*63f8*/ 	.short	0x0100
        /*63fa*/ 	.byte	0x09
	.zero		1


	//   ....[12]....
        /*63fc*/ 	.word	0x000003e0
        /*6400*/ 	.word	0x000000ff
        /*6404*/ 	.word	0x00000030
        /*6408*/ 	.short	0x0100
        /*640a*/ 	.byte	0x09
	.zero		1


	//   ....[13]....
        /*640c*/ 	.word	0x000003f0
        /*6410*/ 	.word	0x000000ff
        /*6414*/ 	.word	0x00000068
        /*6418*/ 	.short	0x0100
        /*641a*/ 	.byte	0x09
	.zero		1


	//   ....[14]....
        /*641c*/ 	.word	0x00000630
        /*6420*/ 	.word	0x000000ff
        /*6424*/ 	.word	0x00000080
        /*6428*/ 	.short	0x0100
        /*642a*/ 	.byte	0x06
	.zero		1


	//   ....[15]....
        /*642c*/ 	.word	0x00000640
        /*6430*/ 	.word	0x000000ff
        /*6434*/ 	.word	0x00000088
        /*6438*/ 	.short	0x0100
        /*643a*/ 	.byte	0x06
	.zero		1


	//   ....[16]....
        /*643c*/ 	.word	0x00002b20
        /*6440*/ 	.word	0x000000ff
        /*6444*/ 	.word	0x00000000
        /*6448*/ 	.short	0x010a
        /*644a*/ 	.byte	0x06
	.zero		1


	//   ....[17]....
        /*644c*/ 	.word	0x00002b60
        /*6450*/ 	.word	0x000000ff
        /*6454*/ 	.word	0x00000000
        /*6458*/ 	.short	0x010a
        /*645a*/ 	.byte	0x06
	.zero		1


	//   ....[18]....
        /*645c*/ 	.word	0x00006ed0
        /*6460*/ 	.word	0x000000ff
        /*6464*/ 	.word	0x00000000
        /*6468*/ 	.short	0x010a
        /*646a*/ 	.byte	0x10
	.zero		1


	//   ....[19]....
        /*646c*/ 	.word	0x00006f10
        /*6470*/ 	.word	0x000000ff
        /*6474*/ 	.word	0x00000000
        /*6478*/ 	.short	0x010a
        /*647a*/ 	.byte	0x10
	.zero		1


	//   ....[20]....
        /*647c*/ 	.word	0x0000ce50
        /*6480*/ 	.word	0x000000ff
        /*6484*/ 	.word	0x00000000
        /*6488*/ 	.short	0x0101
        /*648a*/ 	.byte	0x08
	.zero		1


	//   ....[21]....
        /*648c*/ 	.word	0x00010910
        /*6490*/ 	.word	0x000000ff
        /*6494*/ 	.word	0x00000000
        /*6498*/ 	.short	0x0101
        /*649a*/ 	.byte	0x06
	.zero		1


	//   ....[22]....
        /*649c*/ 	.word	0x00024440
        /*64a0*/ 	.word	0x00000010
        /*64a4*/ 	.word	0x00000038
        /*64a8*/ 	.short	0x010a
        /*64aa*/ 	.byte	0x3f
	.zero		1


	//   ....[23]....
        /*64ac*/ 	.word	0x000247e0
        /*64b0*/ 	.word	0x00000003
        /*64b4*/ 	.word	0x00000088
        /*64b8*/ 	.short	0x0101
        /*64ba*/ 	.byte	0x3f
	.zero		1


	//   ....[24]....
        /*64bc*/ 	.word	0x00024f40
        /*64c0*/ 	.word	0x00000003
        /*64c4*/ 	.word	0x00000000
        /*64c8*/ 	.short	0x010a
        /*64ca*/ 	.byte	0x3f
	.zero		1


	//   ....[25]....
        /*64cc*/ 	.word	0x00024fd0
        /*64d0*/ 	.word	0x00000003
        /*64d4*/ 	.word	0x00000000
        /*64d8*/ 	.short	0x010a
        /*64da*/ 	.byte	0x3f
	.zero		1


	//   ....[26]....
        /*64dc*/ 	.word	0x00025060
        /*64e0*/ 	.word	0x00000003
        /*64e4*/ 	.word	0x00000000
        /*64e8*/ 	.short	0x010a
        /*64ea*/ 	.byte	0x3f
	.zero		1


	//   ....[27]....
        /*64ec*/ 	.word	0x000250f0
        /*64f0*/ 	.word	0x00000003
        /*64f4*/ 	.word	0x00000000
        /*64f8*/ 	.short	0x010a
        /*64fa*/ 	.byte	0x3f
	.zero		1


	//   ....[28]....
        /*64fc*/ 	.word	0x00025180
        /*6500*/ 	.word	0x00000003
        /*6504*/ 	.word	0x00000000
        /*6508*/ 	.short	0x010a
        /*650a*/ 	.byte	0x3f
	.zero		1


	//   ....[29]....
        /*650c*/ 	.word	0x00025210
        /*6510*/ 	.word	0x00000003
        /*6514*/ 	.word	0x00000000
        /*6518*/ 	.short	0x010a
        /*651a*/ 	.byte	0x3f
	.zero		1


	//   ....[30]....
        /*651c*/ 	.word	0x000252a0
        /*6520*/ 	.word	0x00000003
        /*6524*/ 	.word	0x00000000
        /*6528*/ 	.short	0x010a
        /*652a*/ 	.byte	0x3f
	.zero		1


	//   ....[31]....
        /*652c*/ 	.word	0x00025310
        /*6530*/ 	.word	0x00000003
        /*6534*/ 	.word	0x00000000
        /*6538*/ 	.short	0x010a
        /*653a*/ 	.byte	0x3f
	.zero		1


	//   ....[32]....
        /*653c*/ 	.word	0x00025380
        /*6540*/ 	.word	0x00000000
        /*6544*/ 	.word	0x00000000
        /*6548*/ 	.short	0x010a
        /*654a*/ 	.byte	0x3f
	.zero		1


	//   ....[33]....
        /*654c*/ 	.word	0x00025460
        /*6550*/ 	.word	0x00000010
        /*6554*/ 	.word	0x00000038
        /*6558*/ 	.short	0x010a
        /*655a*/ 	.byte	0x3f
	.zero		1


	//   ....[34]....
        /*655c*/ 	.word	0x00025540
        /*6560*/ 	.word	0x00000003
        /*6564*/ 	.word	0x00000000
        /*6568*/ 	.short	0x010a
        /*656a*/ 	.byte	0x3f
	.zero		1


	//   ....[35]....
        /*656c*/ 	.word	0x00025590
        /*6570*/ 	.word	0x00000003
        /*6574*/ 	.word	0x00000000
        /*6578*/ 	.short	0x010a
        /*657a*/ 	.byte	0x3f
	.zero		1


	//   ....[36]....
        /*657c*/ 	.word	0x000255e0
        /*6580*/ 	.word	0x00000003
        /*6584*/ 	.word	0x00000000
        /*6588*/ 	.short	0x010a
        /*658a*/ 	.byte	0x3f
	.zero		1


	//   ....[37]....
        /*658c*/ 	.word	0x00025630
        /*6590*/ 	.word	0x00000003
        /*6594*/ 	.word	0x00000000
        /*6598*/ 	.short	0x010a
        /*659a*/ 	.byte	0x3f
	.zero		1


	//   ....[38]....
        /*659c*/ 	.word	0x00025680
        /*65a0*/ 	.word	0x00000003
        /*65a4*/ 	.word	0x00000000
        /*65a8*/ 	.short	0x010a
        /*65aa*/ 	.byte	0x3f
	.zero		1


	//   ....[39]....
        /*65ac*/ 	.word	0x000256d0
        /*65b0*/ 	.word	0x00000003
        /*65b4*/ 	.word	0x00000000
        /*65b8*/ 	.short	0x010a
        /*65ba*/ 	.byte	0x3f
	.zero		1


	//----- nvinfo : EIATTR_NUM_MBARRIERS
	.align		4
.L_30:
        /*65bc*/ 	.byte	0x03, 0x38
        /*65be*/ 	.short	0x0010


	//----- nvinfo : EIATTR_EXIT_INSTR_OFFSETS
	.align		4
        /*65c0*/ 	.byte	0x04, 0x1c
        /*65c2*/ 	.short	(.L_32 - .L_31)


	//   ....[0]....
.L_31:
        /*65c4*/ 	.word	0x000006a0


	//   ....[1]....
        /*65c8*/ 	.word	0x00001000


	//   ....[2]....
        /*65cc*/ 	.word	0x00023a70


	//   ....[3]....
        /*65d0*/ 	.word	0x000240d0


	//   ....[4]....
        /*65d4*/ 	.word	0x000252f0


	//----- nvinfo : EIATTR_MAX_THREADS
	.align		4
.L_32:
        /*65d8*/ 	.byte	0x04, 0x05
        /*65da*/ 	.short	(.L_34 - .L_33)
.L_33:
        /*65dc*/ 	.word	0x00000180
        /*65e0*/ 	.word	0x00000001
        /*65e4*/ 	.word	0x00000001


	//----- nvinfo : EIATTR_CRS_STACK_SIZE
	.align		4
.L_34:
        /*65e8*/ 	.byte	0x04, 0x1e
        /*65ea*/ 	.short	(.L_36 - .L_35)
.L_35:
        /*65ec*/ 	.word	0x00000000


	//----- nvinfo : EIATTR_CBANK_PARAM_SIZE
	.align		4
.L_36:
        /*65f0*/ 	.byte	0x03, 0x19
        /*65f2*/ 	.short	0x0470


	//----- nvinfo : EIATTR_PARAM_CBANK
	.align		4
        /*65f4*/ 	.byte	0x04, 0x0a
        /*65f6*/ 	.short	(.L_38 - .L_37)
	.align		4
.L_37:
        /*65f8*/ 	.word	index@(.nv.constant0._ZN7cutlass13device_kernelINS_4gemm6kernel13GemmUniversalIN4cute5tupleIJiiiiEEENS1_10collective13CollectiveMmaINS1_37MainloopSm90TmaGmmaWarpSpecializedFP8ILi7ENS5_IJNS4_1CILi1EEESB_SB_EEENS1_35KernelTmaWarpSpecializedCooperativeEEENS5_IJNSA_ILi256EEESF_NSA_ILi64EEEEEENS_12float_e5m2_tENS5_IJlSB_lEEESI_SJ_NS4_8TiledMMAINS4_8MMA_AtomIJNS4_4SM904GMMA31MMA_64x256x32_F32E5M2E5M2_SS_TNILNSN_7ScaleInE1ELSP_1EEEEEENS4_6LayoutINS5_IJNSA_ILi2EEESB_SB_EEENS5_IJSB_NSA_ILi0EEESV_EEEEENS5_IJNS4_10UnderscoreESY_SY_EEEEENS4_13SM90_TMA_LOADENS4_14ComposedLayoutINS4_7SwizzleILi2ELi4ELi3EEENS4_18smem_ptr_flag_bitsILi8EEENSS_INS5_IJNSA_ILi8EEESG_EEENS5_IJSG_SB_EEEEEEEvNS4_8identityES11_S1B_vS1C_EENS_8epilogue10collective6detail29Sm90TmaWarpSpecializedAdapterINS1F_15DefaultEpilogueISI_SJ_SJ_NS1E_6thread17LinearCombinationISI_Li1EffLNS1J_9ScaleType4KindE0ELNS_15FloatRoundStyleE2ESI_EENS1_15EpilogueDefaultEEEEEvvEEEEvNT_6ParamsE)
        /*65fc*/ 	.short	0x0210
        /*65fe*/ 	.short	0x0470


	//----- nvinfo : EIATTR_SW_WAR
	.align		4
.L_38:
        /*6600*/ 	.byte	0x04, 0x36
        /*6602*/ 	.short	(.L_40 - .L_39)
.L_39:
        /*6604*/ 	.word	0x00000008
.L_40:


//--------------------- .nv.callgraph             --------------------------
	.section	.nv.callgraph,"",@"SHT_CUDA_CALLGRAPH"
	.align	4
	.sectionentsize	8
	.align		4
        /*0000*/ 	.word	0x00000000
	.align		4
        /*0004*/ 	.word	0xffffffff
	.align		4
        /*0008*/ 	.word	0x00000000
	.align		4
        /*000c*/ 	.word	0xfffffffe
	.align		4
        /*0010*/ 	.word	0x00000000
	.align		4
        /*0014*/ 	.word	0xfffffffd
	.align		4
        /*0018*/ 	.word	0x00000000
	.align		4
        /*001c*/ 	.word	0xfffffffc


//--------------------- .nv.constant4             --------------------------
	.section	.nv.constant4,"a",@progbits
	.align	8
	.align		8
.nv.constant4:
        /*0000*/ 	.dword	_ZN40_INTERNAL_8f6ec84e_4_k_cu_f00e7968_267654cuda3std3__45__cpo5beginE
	.align		8
        /*0008*/ 	.dword	_ZN40_INTERNAL_8f6ec84e_4_k_cu_f00e7968_267654cuda3std3__45__cpo3endE
	.align		8
        /*0010*/ 	.dword	_ZN40_INTERNAL_8f6ec84e_4_k_cu_f00e7968_267654cuda3std3__45__cpo6cbeginE
	.align		8
        /*0018*/ 	.dword	_ZN40_INTERNAL_8f6ec84e_4_k_cu_f00e7968_267654cuda3std3__45__cpo4cendE
	.align		8
        /*0020*/ 	.dword	_ZN40_INTERNAL_8f6ec84e_4_k_cu_f00e7968_267654cuda3std3__442_GLOBAL__N__8f6ec84e_4_k_cu_f00e7968_267656ignoreE
	.align		8
        /*0028*/ 	.dword	_ZN40_INTERNAL_8f6ec84e_4_k_cu_f00e7968_267654cuda3std3__419piecewise_constructE
	.align		8
        /*0030*/ 	.dword	_ZN40_INTERNAL_8f6ec84e_4_k_cu_f00e7968_267654cuda3std3__48in_placeE
	.align		8
        /*0038*/ 	.dword	_ZN40_INTERNAL_8f6ec84e_4_k_cu_f00e7968_267654cuda3std6ranges3__45__cpo4swapE
	.align		8
        /*0040*/ 	.dword	_ZN40_INTERNAL_8f6ec84e_4_k_cu_f00e7968_267654cuda3std6ranges3__45__cpo9iter_moveE
	.align		8
        /*0048*/ 	.dword	_ZN40_INTERNAL_8f6ec84e_4_k_cu_f00e7968_267654cute7productE
	.align		8
        /*0050*/ 	.dword	_ZN40_INTERNAL_8f6ec84e_4_k_cu_f00e7968_267654cute1_E


//--------------------- .text._ZN7cutlass13device_kernelINS_4gemm6kernel13GemmUniversalIN4cute5tupleIJiiiiEEENS1_10collective13CollectiveMmaINS1_37MainloopSm90TmaGmmaWarpSpecializedFP8ILi7ENS5_IJNS4_1CILi1EEESB_SB_EEENS1_35KernelTmaWarpSpecializedCooperativeEEENS5_IJNSA_ILi256EEESF_NSA_ILi64EEEEEENS_12float_e5m2_tENS5_IJlSB_lEEESI_SJ_NS4_8TiledMMAINS4_8MMA_AtomIJNS4_4SM904GMMA31MMA_64x256x32_F32E5M2E5M2_SS_TNILNSN_7ScaleInE1ELSP_1EEEEEENS4_6LayoutINS5_IJNSA_ILi2EEESB_SB_EEENS5_IJSB_NSA_ILi0EEESV_EEEEENS5_IJNS4_10UnderscoreESY_SY_EEEEENS4_13SM90_TMA_LOADENS4_14ComposedLayoutINS4_7SwizzleILi2ELi4ELi3EEENS4_18smem_ptr_flag_bitsILi8EEENSS_INS5_IJNSA_ILi8EEESG_EEENS5_IJSG_SB_EEEEEEEvNS4_8identityES11_S1B_vS1C_EENS_8epilogue10collective6detail29Sm90TmaWarpSpecializedAdapterINS1F_15DefaultEpilogueISI_SJ_SJ_NS1E_6thread17LinearCombinationISI_Li1EffLNS1J_9ScaleType4KindE0ELNS_15FloatRoundStyleE2ESI_EENS1_15EpilogueDefaultEEEEEvvEEEEvNT_6ParamsE --------------------------
	.section	.text._ZN7cutlass13device_kernelINS_4gemm6kernel13GemmUniversalIN4cute5tupleIJiiiiEEENS1_10collective13CollectiveMmaINS1_37MainloopSm90TmaGmmaWarpSpecializedFP8ILi7ENS5_IJNS4_1CILi1EEESB_SB_EEENS1_35KernelTmaWarpSpecializedCooperativeEEENS5_IJNSA_ILi256EEESF_NSA_ILi64EEEEEENS_12float_e5m2_tENS5_IJlSB_lEEESI_SJ_NS4_8TiledMMAINS4_8MMA_AtomIJNS4_4SM904GMMA31MMA_64x256x32_F32E5M2E5M2_SS_TNILNSN_7ScaleInE1ELSP_1EEEEEENS4_6LayoutINS5_IJNSA_ILi2EEESB_SB_EEENS5_IJSB_NSA_ILi0EEESV_EEEEENS5_IJNS4_10UnderscoreESY_SY_EEEEENS4_13SM90_TMA_LOADENS4_14ComposedLayoutINS4_7SwizzleILi2ELi4ELi3EEENS4_18smem_ptr_flag_bitsILi8EEENSS_INS5_IJNSA_ILi8EEESG_EEENS5_IJSG_SB_EEEEEEEvNS4_8identityES11_S1B_vS1C_EENS_8epilogue10collective6detail29Sm90TmaWarpSpecializedAdapterINS1F_15DefaultEpilogueISI_SJ_SJ_NS1E_6thread17LinearCombinationISI_Li1EffLNS1J_9ScaleType4KindE0ELNS_15FloatRoundStyleE2ESI_EENS1_15EpilogueDefaultEEEEEvvEEEEvNT_6ParamsE,"ax",@progbits
	.align	128
.text._ZN7cutlass13device_kernelINS_4gemm6kernel13GemmUniversalIN4cute5tupleIJiiiiEEENS1_10collective13CollectiveMmaINS1_37MainloopSm90TmaGmmaWarpSpecializedFP8ILi7ENS5_IJNS4_1CILi1EEESB_SB_EEENS1_35KernelTmaWarpSpecializedCooperativeEEENS5_IJNSA_ILi256EEESF_NSA_ILi64EEEEEENS_12float_e5m2_tENS5_IJlSB_lEEESI_SJ_NS4_8TiledMMAINS4_8MMA_AtomIJNS4_4SM904GMMA31MMA_64x256x32_F32E5M2E5M2_SS_TNILNSN_7ScaleInE1ELSP_1EEEEEENS4_6LayoutINS5_IJNSA_ILi2EEESB_SB_EEENS5_IJSB_NSA_ILi0EEESV_EEEEENS5_IJNS4_10UnderscoreESY_SY_EEEEENS4_13SM90_TMA_LOADENS4_14ComposedLayoutINS4_7SwizzleILi2ELi4ELi3EEENS4_18smem_ptr_flag_bitsILi8EEENSS_INS5_IJNSA_ILi8EEESG_EEENS5_IJSG_SB_EEEEEEEvNS4_8identityES11_S1B_vS1C_EENS_8epilogue10collective6detail29Sm90TmaWarpSpecializedAdapterINS1F_15DefaultEpilogueISI_SJ_SJ_NS1E_6thread17LinearCombinationISI_Li1EffLNS1J_9ScaleType4KindE0ELNS_15FloatRoundStyleE2ESI_EENS1_15EpilogueDefaultEEEEEvvEEEEvNT_6ParamsE:
        .type           _ZN7cutlass13device_kernelINS_4gemm6kernel13GemmUniversalIN4cute5tupleIJiiiiEEENS1_10collective13CollectiveMmaINS1_37MainloopSm90TmaGmmaWarpSpecializedFP8ILi7ENS5_IJNS4_1CILi1EEESB_SB_EEENS1_35KernelTmaWarpSpecializedCooperativeEEENS5_IJNSA_ILi256EEESF_NSA_ILi64EEEEEENS_12float_e5m2_tENS5_IJlSB_lEEESI_SJ_NS4_8TiledMMAINS4_8MMA_AtomIJNS4_4SM904GMMA31MMA_64x256x32_F32E5M2E5M2_SS_TNILNSN_7ScaleInE1ELSP_1EEEEEENS4_6LayoutINS5_IJNSA_ILi2EEESB_SB_EEENS5_IJSB_NSA_ILi0EEESV_EEEEENS5_IJNS4_10UnderscoreESY_SY_EEEEENS4_13SM90_TMA_LOADENS4_14ComposedLayoutINS4_7SwizzleILi2ELi4ELi3EEENS4_18smem_ptr_flag_bitsILi8EEENSS_INS5_IJNSA_ILi8EEESG_EEENS5_IJSG_SB_EEEEEEEvNS4_8identityES11_S1B_vS1C_EENS_8epilogue10collective6detail29Sm90TmaWarpSpecializedAdapterINS1F_15DefaultEpilogueISI_SJ_SJ_NS1E_6thread17LinearCombinationISI_Li1EffLNS1J_9ScaleType4KindE0ELNS_15FloatRoundStyleE2ESI_EENS1_15EpilogueDefaultEEEEEvvEEEEvNT_6ParamsE,@function
        .size           _ZN7cutlass13device_kernelINS_4gemm6kernel13GemmUniversalIN4cute5tupleIJiiiiEEENS1_10collective13CollectiveMmaINS1_37MainloopSm90TmaGmmaWarpSpecializedFP8ILi7ENS5_IJNS4_1CILi1EEESB_SB_EEENS1_35KernelTmaWarpSpecializedCooperativeEEENS5_IJNSA_ILi256EEESF_NSA_ILi64EEEEEENS_12float_e5m2_tENS5_IJlSB_lEEESI_SJ_NS4_8TiledMMAINS4_8MMA_AtomIJNS4_4SM904GMMA31MMA_64x256x32_F32E5M2E5M2_SS_TNILNSN_7ScaleInE1ELSP_1EEEEEENS4_6LayoutINS5_IJNSA_ILi2EEESB_SB_EEENS5_IJSB_NSA_ILi0EEESV_EEEEENS5_IJNS4_10UnderscoreESY_SY_EEEEENS4_13SM90_TMA_LOADENS4_14ComposedLayoutINS4_7SwizzleILi2ELi4ELi3EEENS4_18smem_ptr_flag_bitsILi8EEENSS_INS5_IJNSA_ILi8EEESG_EEENS5_IJSG_SB_EEEEEEEvNS4_8identityES11_S1B_vS1C_EENS_8epilogue10collective6detail29Sm90TmaWarpSpecializedAdapterINS1F_15DefaultEpilogueISI_SJ_SJ_NS1E_6thread17LinearCombinationISI_Li1EffLNS1J_9ScaleType4KindE0ELNS_15FloatRoundStyleE2ESI_EENS1_15EpilogueDefaultEEEEEvvEEEEvNT_6ParamsE,(.L_x_591 - _ZN7cutlass13device_kernelINS_4gemm6kernel13GemmUniversalIN4cute5tupleIJiiiiEEENS1_10collective13CollectiveMmaINS1_37MainloopSm90TmaGmmaWarpSpecializedFP8ILi7ENS5_IJNS4_1CILi1EEESB_SB_EEENS1_35KernelTmaWarpSpecializedCooperativeEEENS5_IJNSA_ILi256EEESF_NSA_ILi64EEEEEENS_12float_e5m2_tENS5_IJlSB_lEEESI_SJ_NS4_8TiledMMAINS4_8MMA_AtomIJNS4_4SM904GMMA31MMA_64x256x32_F32E5M2E5M2_SS_TNILNSN_7ScaleInE1ELSP_1EEEEEENS4_6LayoutINS5_IJNSA_ILi2EEESB_SB_EEENS5_IJSB_NSA_ILi0EEESV_EEEEENS5_IJNS4_10UnderscoreESY_SY_EEEEENS4_13SM90_TMA_LOADENS4_14ComposedLayoutINS4_7SwizzleILi2ELi4ELi3EEENS4_18smem_ptr_flag_bitsILi8EEENSS_INS5_IJNSA_ILi8EEESG_EEENS5_IJSG_SB_EEEEEEEvNS4_8identityES11_S1B_vS1C_EENS_8epilogue10collective6detail29Sm90TmaWarpSpecializedAdapterINS1F_15DefaultEpilogueISI_SJ_SJ_NS1E_6thread17LinearCombinationISI_Li1EffLNS1J_9ScaleType4KindE0ELNS_15FloatRoundStyleE2ESI_EENS1_15EpilogueDefaultEEEEEvvEEEEvNT_6ParamsE)
        .other          _ZN7cutlass13device_kernelINS_4gemm6kernel13GemmUniversalIN4cute5tupleIJiiiiEEENS1_10collective13CollectiveMmaINS1_37MainloopSm90TmaGmmaWarpSpecializedFP8ILi7ENS5_IJNS4_1CILi1EEESB_SB_EEENS1_35KernelTmaWarpSpecializedCooperativeEEENS5_IJNSA_ILi256EEESF_NSA_ILi64EEEEEENS_12float_e5m2_tENS5_IJlSB_lEEESI_SJ_NS4_8TiledMMAINS4_8MMA_AtomIJNS4_4SM904GMMA31MMA_64x256x32_F32E5M2E5M2_SS_TNILNSN_7ScaleInE1ELSP_1EEEEEENS4_6LayoutINS5_IJNSA_ILi2EEESB_SB_EEENS5_IJSB_NSA_ILi0EEESV_EEEEENS5_IJNS4_10UnderscoreESY_SY_EEEEENS4_13SM90_TMA_LOADENS4_14ComposedLayoutINS4_7SwizzleILi2ELi4ELi3EEENS4_18smem_ptr_flag_bitsILi8EEENSS_INS5_IJNSA_ILi8EEESG_EEENS5_IJSG_SB_EEEEEEEvNS4_8identityES11_S1B_vS1C_EENS_8epilogue10collective6detail29Sm90TmaWarpSpecializedAdapterINS1F_15DefaultEpilogueISI_SJ_SJ_NS1E_6thread17LinearCombinationISI_Li1EffLNS1J_9ScaleType4KindE0ELNS_15FloatRoundStyleE2ESI_EENS1_15EpilogueDefaultEEEEEvvEEEEvNT_6ParamsE,@"STO_CUDA_ENTRY STV_DEFAULT"
_ZN7cutlass13device_kernelINS_4gemm6kernel13GemmUniversalIN4cute5tupleIJiiiiEEENS1_10collective13CollectiveMmaINS1_37MainloopSm90TmaGmmaWarpSpecializedFP8ILi7ENS5_IJNS4_1CILi1EEESB_SB_EEENS1_35KernelTmaWarpSpecializedCooperativeEEENS5_IJNSA_ILi256EEESF_NSA_ILi64EEEEEENS_12float_e5m2_tENS5_IJlSB_lEEESI_SJ_NS4_8TiledMMAINS4_8MMA_AtomIJNS4_4SM904GMMA31MMA_64x256x32_F32E5M2E5M2_SS_TNILNSN_7ScaleInE1ELSP_1EEEEEENS4_6LayoutINS5_IJNSA_ILi2EEESB_SB_EEENS5_IJSB_NSA_ILi0EEESV_EEEEENS5_IJNS4_10UnderscoreESY_SY_EEEEENS4_13SM90_TMA_LOADENS4_14ComposedLayoutINS4_7SwizzleILi2ELi4ELi3EEENS4_18smem_ptr_flag_bitsILi8EEENSS_INS5_IJNSA_ILi8EEESG_EEENS5_IJSG_SB_EEEEEEEvNS4_8identityES11_S1B_vS1C_EENS_8epilogue10collective6detail29Sm90TmaWarpSpecializedAdapterINS1F_15DefaultEpilogueISI_SJ_SJ_NS1E_6thread17LinearCombinationISI_Li1EffLNS1J_9ScaleType4KindE0ELNS_15FloatRoundStyleE2ESI_EENS1_15EpilogueDefaultEEEEEvvEEEEvNT_6ParamsE:
[----:B------:R-:W0:Y:S02]  /*0000*/  LDC R1, c[0x0][0x28] ;  /* 0x00000a00ff017b82 */ /* 0x000e240000000800 */
[----:B0-----:R-:W-:Y:S01]  /*0010*/  VIADD R1, R1, 0xfffff790 ;  /* 0xfffff79001017836 */ /* 0x001fe20000000000 */
[----:B------:R-:W0:Y:S01]  /*0020*/  S2R R2, SR_TID.X ;  /* 0x0000000000027919 */ /* 0x000e220000002100 */
[----:B------:R-:W-:Y:S01]  /*0030*/  ELECT P0, URZ, PT ;  /* 0x00000000003f782f */ /* 0x000fe20003800000 */
[----:B------:R-:W-:Y:S01]  /*0040*/  BSSY B0, `(.L_x_0) ;  /* 0x0000015000007945 */ /* 0x000fe20003800000 */
[--C-:B0-----:R-:W-:Y:S02]  /*0050*/  SHF.R.U32.HI R0, RZ, 0x5, R2.reuse ;  /* 0x00000005ff007819 */ /* 0x101fe40000011602 */
[----:B------:R-:W-:-:S03]  /*0060*/  SHF.R.U32.HI R2, RZ, 0x7, R2 ;  /* 0x00000007ff027819 */ /* 0x000fc60000011602 */
[----:B------:R-:W0:Y:S04]  /*0070*/  SHFL.IDX PT, R3, R0, RZ, 0x1f ;  /* 0x00001fff00037589 */ /* 0x000e2800000e0000 */
[----:B------:R-:W1:Y:S01]  /*0080*/  SHFL.IDX PT, R2, R2, RZ, 0x1f ;  /* 0x00001fff02027589 */ /* 0x000e6200000e0000 */
[----:B0-----:R-:W-:Y:S02]  /*0090*/  R2UR UR4, R3 ;  /* 0x00000000030472ca */ /* 0x001fe400000e0000 */
[----:B-1----:R-:W-:-:S11]  /*00a0*/  R2UR UR6, R2 ;  /* 0x00000000020672ca */ /* 0x002fd600000e0000 */
[----:B------:R-:W-:Y:S02]  /*00b0*/  USHF.R.S32.HI UR5, URZ, 0x1f, UR4 ;  /* 0x0000001f3f057899 */ /* 0x000fe40008011404 */
[----:B------:R-:W-:Y:S02]  /*00c0*/  ISETP.NE.OR P0, PT, RZ, UR4, !P0 ;  /* 0x00000004ff007c0c */ /* 0x000fe4000c705670 */
[----:B------:R-:W-:-:S04]  /*00d0*/  ULEA.HI UR5, UR5, UR4, URZ, 0x2 ;  /* 0x0000000405057291 */ /* 0x000fc8000f8f103f */
[----:B------:R-:W-:-:S04]  /*00e0*/  ULOP3.LUT UR5, UR5, 0xfffffffc, URZ, 0xc0, !UPT ;  /* 0xfffffffc05057892 */ /* 0x000fc8000f8ec03f */
[----:B------:R-:W-:-:S03]  /*00f0*/  UIADD3 UR8, UR4, -UR5, URZ ;  /* 0x8000000504087290 */ /* 0x000fc6000fffe03f */
[----:B------:R-:W-:Y:S09]  /*0100*/  @P0 BRA `(.L_x_1) ;  /* 0x0000000000200947 */ /* 0x000ff20003800000 */
[----:B------:R-:W-:Y:S02]  /*0110*/  ULDC.64 UR4, c[0x0][0x198] ;  /* 0x0000660000047ab9 */ /* 0x000fe40000000a00 */
[----:B------:R-:W-:Y:S02]  /*0120*/  UIADD3 UR10, UP0, UR4, 0xf0, URZ ;  /* 0x000000f0040a7890 */ /* 0x000fe4000ff1e03f */
[----:B------:R-:W-:Y:S02]  /*0130*/  UIADD3 UR4, UP1, UR4, 0x1f0, URZ ;  /* 0x000001f004047890 */ /* 0x000fe4000ff3e03f */
[----:B------:R-:W-:Y:S02]  /*0140*/  UIADD3.X UR11, URZ, UR5, URZ, UP0, !UPT ;  /* 0x000000053f0b7290 */ /* 0x000fe400087fe43f */
[----:B------:R-:W-:-:S07]  /*0150*/  UIADD3.X UR5, URZ, UR5, URZ, UP1, !UPT ;  /* 0x000000053f057290 */ /* 0x000fce0008ffe43f */
[----:B------:R0:W-:Y:S02]  /*0160*/  UTMACCTL.PF [UR10] ;  /* 0x000000000a0079b9 */ /* 0x0001e40008040000 */
[----:B------:R0:W-:Y:S02]  /*0170*/  UTMACCTL.PF [UR4] ;  /* 0x00000000040079b9 */ /* 0x0001e40008040000 */
[----:B0-----:R-:W-:Y:S01]  /*0180*/  NOP ;  /* 0x0000000000007918 */ /* 0x001fe20000000000 */
.L_x_1:
[----:B------:R-:W-:Y:S05]  /*0190*/  BSYNC B0 ;  /* 0x0000000000007941 */ /* 0x000fea0003800000 */
.L_x_0:
[----:B------:R-:W0:Y:S01]  /*01a0*/  SHFL.IDX PT, R2, R0, RZ, 0x1f ;  /* 0x00001fff00027589 */ /* 0x000e2200000e0000 */
[----:B------:R-:W-:Y:S01]  /*01b0*/  UISETP.NE.AND UP0, UPT, UR8, 0x3, UPT ;  /* 0x000000030800788c */ /* 0x000fe2000bf05270 */
[----:B------:R-:W-:Y:S01]  /*01c0*/  ISETP.NE.AND P1, PT, RZ, UR6, PT ;  /* 0x00000006ff007c0c */ /* 0x000fe2000bf25270 */
[----:B------:R-:W-:Y:S02]  /*01d0*/  UIADD3 UR10, UR6, -0x1, URZ ;  /* 0xffffffff060a7890 */ /* 0x000fe4000fffe03f */
[----:B------:R-:W-:Y:S02]  /*01e0*/  UISETP.EQ.OR UP0, UPT, UR8, URZ, !UP0 ;  /* 0x0000003f0800728c */ /* 0x000fe4000c702670 */
[----:B------:R-:W-:Y:S02]  /*01f0*/  UISETP.GE.U32.AND UP1, UPT, UR10, 0x2, UPT ;  /* 0x000000020a00788c */ /* 0x000fe4000bf26070 */
[----:B------:R-:W-:-:S04]  /*0200*/  UISETP.EQ.AND UP0, UPT, UR6, URZ, UP0 ;  /* 0x0000003f0600728c */ /* 0x000fc80008702270 */
[----:B------:R-:W-:-:S04]  /*0210*/  USEL UR13, URZ, 0x1, !UP0 ;  /* 0x000000013f0d7887 */ /* 0x000fc8000c000000 */
[----:B------:R-:W-:Y:S01]  /*0220*/  USEL UR13, UR13, 0x2, UP1 ;  /* 0x000000020d0d7887 */ /* 0x000fe20008800000 */
[----:B0-----:R-:W-:-:S13]  /*0230*/  ISETP.NE.AND P0, PT, R2, RZ, PT ;  /* 0x000000ff0200720c */ /* 0x001fda0003f05270 */
[----:B------:R-:W-:Y:S05]  /*0240*/  @P0 BRA `(.L_x_2) ;  /* 0x0000000000700947 */ /* 0x000fea0003800000 */
[----:B------:R-:W0:Y:S01]  /*0250*/  S2UR UR9, SR_CgaCtaId ;  /* 0x00000000000979c3 */ /* 0x000e220000008800 */
[----:B------:R-:W-:Y:S01]  /*0260*/  UMOV UR4, 0x400 ;  /* 0x0000040000047882 */ /* 0x000fe20000000000 */
[----:B------:R-:W-:Y:S01]  /*0270*/  UMOV UR5, 0x1 ;  /* 0x0000000100057882 */ /* 0x000fe20000000000 */
[----:B------:R-:W-:Y:S01]  /*0280*/  UMOV UR6, 0x100 ;  /* 0x0000010000067882 */ /* 0x000fe20000000000 */
[----:B------:R-:W-:Y:S01]  /*0290*/  ELECT P0, URZ, PT ;  /* 0x00000000003f782f */ /* 0x000fe20003800000 */
[----:B------:R-:W-:-:S04]  /*02a0*/  UIADD3 UR6, -UR6, 0x100000, URZ ;  /* 0x0010000006067890 */ /* 0x000fc8000fffe13f */
[----:B------:R-:W-:Y:S02]  /*02b0*/  USHF.L.U32 UR7, UR6, 0xb, URZ ;  /* 0x0000000b06077899 */ /* 0x000fe4000800063f */
[----:B------:R-:W-:Y:S02]  /*02c0*/  USHF.L.U32 UR6, UR6, 0x1, URZ ;  /* 0x0000000106067899 */ /* 0x000fe4000800063f */
[----:B0-----:R-:W-:Y:S02]  /*02d0*/  ULEA UR9, UR9, UR4, 0x18 ;  /* 0x0000000409097291 */ /* 0x001fe4000f8ec03f */
[----:B------:R-:W-:-:S04]  /*02e0*/  UIADD3 UR4, -UR5, 0x100000, URZ ;  /* 0x0010000005047890 */ /* 0x000fc8000fffe13f */
[----:B------:R-:W-:Y:S02]  /*02f0*/  USHF.L.U32 UR5, UR4, 0xb, URZ ;  /* 0x0000000b04057899 */ /* 0x000fe4000800063f */
[----:B------:R-:W-:Y:S01]  /*0300*/  USHF.L.U32 UR4, UR4, 0x1, URZ ;  /* 0x0000000104047899 */ /* 0x000fe2000800063f */
[----:B------:R-:W0:Y:S11]  /*0310*/  FENCE.VIEW.ASYNC.S ;  /* 0x00000000000073c6 */ /* 0x000e360000000000 */
[----:B0-----:R0:W1:Y:S01]  /*0320*/  SYNCS.EXCH.64 URZ, [UR9], UR4 ;  /* 0x00000004093f75b2 */ /* 0x0010620008000100 */
[----:B------:R0:W2:Y:S01]  /*0330*/  SYNCS.EXCH.64 URZ, [UR9+0x38], UR6 ;  /* 0x00003806093f75b2 */ /* 0x0000a20008000100 */
[----:B------:R0:W3:Y:S01]  /*0340*/  SYNCS.EXCH.64 URZ, [UR9+0x8], UR4 ;  /* 0x00000804093f75b2 */ /* 0x0000e20008000100 */
[----:B------:R0:W4:Y:S01]  /*0350*/  SYNCS.EXCH.64 URZ, [UR9+0x40], UR6 ;  /* 0x00004006093f75b2 */ /* 0x0001220008000100 */
[----:B------:R0:W0:Y:S01]  /*0360*/  SYNCS.EXCH.64 URZ, [UR9+0x10], UR4 ;  /* 0x00001004093f75b2 */ /* 0x0000220008000100 */
        /* <DEDUP_REMOVED lines=9> */
[----:B------:R-:W-:Y:S01]  /*0400*/  NOP ;  /* 0x0000000000007918 */ /* 0x000fe20000000000 */
.L_x_2:
[----:B------:R-:W5:Y:S01]  /*0410*/  LDC R2, c[0x0][0x65c] ;  /* 0x00019700ff027b82 */ /* 0x000f620000000800 */
[----:B------:R-:W1:Y:S01]  /*0420*/  SHFL.IDX PT, R0, R0, RZ, 0x1f ;  /* 0x00001fff00007589 */ /* 0x000e6200000e0000 */
[----:B------:R-:W-:Y:S01]  /*0430*/  ELECT P0, URZ, PT ;  /* 0x00000000003f782f */ /* 0x000fe20003800000 */
[----:B------:R-:W-:Y:S01]  /*0440*/  IMAD.MOV.U32 R3, RZ, RZ, RZ ;  /* 0x000000ffff037224 */ /* 0x000fe200078e00ff */
[----:B0-----:R-:W-:Y:S01]  /*0450*/  UMOV UR4, 0x20 ;  /* 0x0000002000047882 */ /* 0x001fe20000000000 */
[----:B------:R-:W0:Y:S01]  /*0460*/  S2R R11, SR_CTAID.Y ;  /* 0x00000000000b7919 */ /* 0x000e220000002600 */
[----:B------:R-:W-:Y:S01]  /*0470*/  NOP ;  /* 0x0000000000007918 */ /* 0x000fe20000000000 */
[----:B------:R-:W-:Y:S01]  /*0480*/  NOP ;  /* 0x0000000000007918 */ /* 0x000fe20000000000 */
[----:B-----5:R-:W-:Y:S02]  /*0490*/  ISETP.NE.AND P4, PT, R2, 0x1, PT ;  /* 0x000000010200780c */ /* 0x020fe40003f85270 */
[----:B------:R-:W5:Y:S01]  /*04a0*/  S2R R2, SR_CTAID.X ;  /* 0x0000000000027919 */ /* 0x000f620000002500 */
[----:B-1----:R-:W-:-:S10]  /*04b0*/  ISETP.NE.OR P0, PT, R0, RZ, !P0 ;  /* 0x000000ff0000720c */ /* 0x002fd40004705670 */
[----:B------:R-:W5:Y:S01]  /*04c0*/  @P4 LDC R7, c[0x0][0x10] ;  /* 0x00000400ff074b82 */ /* 0x000f620000000800 */
[----:B0-----:R-:W-:Y:S02]  /*04d0*/  @P4 IMAD.MOV.U32 R4, RZ, RZ, R11 ;  /* 0x000000ffff044224 */ /* 0x001fe400078e000b */
[----:B------:R-:W-:Y:S01]  /*04e0*/  VOTEU.ALL UP0, P0 ;  /* 0x00000000003f7886 */ /* 0x000fe20000000000 */
[----:B------:R-:W-:Y:S01]  /*04f0*/  @P4 IMAD.MOV.U32 R5, RZ, RZ, RZ ;  /* 0x000000ffff054224 */ /* 0x000fe200078e00ff */
[----:B------:R-:W-:Y:S01]  /*0500*/  VOTEU.ALL UP1, P0 ;  /* 0x00000000003f7886 */ /* 0x000fe20000020000 */
[----:B------:R-:W-:Y:S02]  /*0510*/  @P4 IMAD.MOV.U32 R13, RZ, RZ, RZ ;  /* 0x000000ffff0d4224 */ /* 0x000fe400078e00ff */
[----:B------:R-:W0:Y:S01]  /*0520*/  @!P4 LDC R9, c[0x0][0xc] ;  /* 0x00000300ff09cb82 */ /* 0x000e220000000800 */
[----:B------:R-:W-:Y:S01]  /*0530*/  @!UP0 UMOV UR6, 0x400 ;  /* 0x0000040000068882 */ /* 0x000fe20000000000 */
[----:B------:R-:W-:-:S04]  /*0540*/  @!UP0 UIADD3 UR4, -UR4, 0x100000, URZ ;  /* 0x0010000004048890 */ /* 0x000fc8000fffe13f */
[----:B------:R-:W-:Y:S02]  /*0550*/  @!UP0 USHF.L.U32 UR5, UR4, 0xb, URZ ;  /* 0x0000000b04058899 */ /* 0x000fe4000800063f */
[----:B------:R-:W-:Y:S01]  /*0560*/  @!UP0 USHF.L.U32 UR4, UR4, 0x1, URZ ;  /* 0x0000000104048899 */ /* 0x000fe2000800063f */
[----:B------:R-:W1:Y:S01]  /*0570*/  @!UP0 S2UR UR7, SR_CgaCtaId ;  /* 0x00000000000789c3 */ /* 0x000e620000008800 */
[----:B-----5:R-:W-:-:S04]  /*0580*/  @P4 IMAD.WIDE.U32 R6, R2, R7, R4 ;  /* 0x0000000702064225 */ /* 0x020fc800078e0004 */
[----:B------:R-:W-:Y:S02]  /*0590*/  @P4 IMAD.MOV.U32 R10, RZ, RZ, R6 ;  /* 0x000000ffff0a4224 */ /* 0x000fe400078e0006 */
[----:B------:R-:W-:Y:S02]  /*05a0*/  @P4 IMAD.IADD R14, R7, 0x1, R13 ;  /* 0x00000001070e4824 */ /* 0x000fe400078e020d */
[----:B0-----:R-:W-:-:S04]  /*05b0*/  @!P4 IMAD.WIDE.U32 R4, R9, R11, R2 ;  /* 0x0000000b0904c225 */ /* 0x001fc800078e0002 */
[----:B------:R-:W-:Y:S02]  /*05c0*/  @!P4 IMAD.MOV.U32 R10, RZ, RZ, R4 ;  /* 0x000000ffff0ac224 */ /* 0x000fe400078e0004 */
[----:B------:R-:W-:Y:S01]  /*05d0*/  @!P4 IMAD.MOV.U32 R14, RZ, RZ, R5 ;  /* 0x000000ffff0ec224 */ /* 0x000fe200078e0005 */
[----:B-1----:R-:W-:Y:S02]  /*05e0*/  @!UP0 ULEA UR6, UR7, UR6, 0x18 ;  /* 0x0000000607068291 */ /* 0x002fe4000f8ec03f */
[----:B------:R0:W-:Y:S01]  /*05f0*/  STL [R1+0x458], R10 ;  /* 0x0004580a01007387 */ /* 0x0001e20000100800 */
[----:B------:R-:W-:-:S03]  /*0600*/  VOTEU.ALL UP0, P0 ;  /* 0x00000000003f7886 */ /* 0x000fc60000000000 */
[----:B------:R0:W-:Y:S04]  /*0610*/  STL [R1+0x454], R14 ;  /* 0x0004540e01007387 */ /* 0x0001e80000100800 */
[----:B------:R-:W1:Y:S02]  /*0620*/  FENCE.VIEW.ASYNC.S ;  /* 0x00000000000073c6 */ /* 0x000e640000000000 */
[----:B-1----:R0:W2:Y:S01]  /*0630*/  @!UP0 SYNCS.EXCH.64 URZ, [UR6+0x80], UR4 ;  /* 0x00008004063f85b2 */ /* 0x0020a20008000100 */
[----:B------:R0:W2:Y:S01]  /*0640*/  @!UP1 SYNCS.EXCH.64 URZ, [UR6+0x88], UR4 ;  /* 0x00008804063f95b2 */ /* 0x0000a20008000100 */
[----:B------:R-:W-:Y:S01]  /*0650*/  NOP ;  /* 0x0000000000007918 */ /* 0x000fe20000000000 */
[----:B--234-:R-:W-:Y:S06]  /*0660*/  BAR.SYNC.DEFER_BLOCKING 0x0 ;  /* 0x0000000000007b1d */ /* 0x01cfec0000010000 */
[----:B0-----:R-:W-:Y:S05]  /*0670*/  @!P1 BRA `(.L_x_3) ;  /* 0x0000023400009947 */ /* 0x001fea0003800000 */
[----:B------:R-:W-:-:S06]  /*0680*/  UISETP.GT.U32.AND UP0, UPT, UR10, 0x1, UPT ;  /* 0x000000010a00788c */ /* 0x000fcc000bf04070 */
[----:B------:R-:W-:-:S13]  /*0690*/  PLOP3.LUT P0, PT, PT, PT, UP0, 0x80, 0x0 ;  /* 0x000000000000781c */ /* 0x000fda0003f0f008 */
[----:B------:R-:W-:Y:S05]  /*06a0*/  @P0 EXIT ;  /* 0x000000000000094d */ /* 0x000fea0003800000 */
[----:B------:R-:W-:Y:S01]  /*06b0*/  IMAD.MOV.U32 R5, RZ, RZ, -0x1 ;  /* 0xffffffffff057424 */ /* 0x000fe200078e00ff */
[----:B------:R-:W-:Y:S01]  /*06c0*/  ULDC.64 UR4, c[0x0][0x650] ;  /* 0x0001940000047ab9 */ /* 0x000fe20000000a00 */
[----:B------:R-:W-:Y:S01]  /*06d0*/  IMAD.MOV.U32 R4, RZ, RZ, -0x1 ;  /* 0xffffffffff047424 */ /* 0x000fe200078e00ff */
[----:B------:R-:W-:Y:S01]  /*06e0*/  ISETP.GE.U32.AND P0, PT, R10, UR4, PT ;  /* 0x000000040a007c0c */ /* 0x000fe2000bf06070 */
[----:B------:R-:W-:Y:S01]  /*06f0*/  UMOV UR10, 0xffffffff ;  /* 0xffffffff000a7882 */ /* 0x000fe20000000000 */
[----:B------:R0:W-:Y:S01]  /*0700*/  STL [R1+0x460], R5 ;  /* 0x0004600501007387 */ /* 0x0001e20000100800 */
[----:B------:R-:W-:Y:S02]  /*0710*/  PRMT R0, RZ, 0x7610, R0 ;  /* 0x00007610ff007816 */ /* 0x000fe40000000000 */
[----:B------:R-:W-:Y:S01]  /*0720*/  ISETP.GE.U32.AND.EX P0, PT, R14, UR5, PT, P0 ;  /* 0x000000050e007c0c */ /* 0x000fe2000bf06100 */
[----:B------:R0:W-:-:S12]  /*0730*/  STL [R1+0x45c], R4 ;  /* 0x00045c0401007387 */ /* 0x0001d80000100800 */
[----:B0-----:R-:W-:Y:S05]  /*0740*/  @P0 BRA `(.L_x_4) ;  /* 0x00000004006c0947 */ /* 0x001fea0003800000 */
[----:B------:R-:W-:Y:S01]  /*0750*/  ULDC.64 UR14, c[0x0][0x628] ;  /* 0x00018a00000e7ab9 */ /* 0x000fe20000000a00 */
[----:B------:R-:W0:Y:S01]  /*0760*/  LDC.64 R12, c[0x0][0x620] ;  /* 0x00018800ff0c7b82 */ /* 0x000e220000000a00 */
[----:B------:R-:W-:Y:S01]  /*0770*/  ISETP.NE.U32.AND P0, PT, RZ, UR14, PT ;  /* 0x0000000eff007c0c */ /* 0x000fe2000bf05070 */
[----:B------:R-:W-:Y:S01]  /*0780*/  ULDC UR11, c[0x0][0x630] ;  /* 0x00018c00000b7ab9 */ /* 0x000fe20000000800 */
[----:B------:R-:W-:Y:S02]  /*0790*/  R2UR UR4, R10 ;  /* 0x000000000a0472ca */ /* 0x000fe400000e0000 */
[----:B------:R-:W-:Y:S02]  /*07a0*/  ISETP.NE.AND.EX P0, PT, RZ, UR15, PT, P0 ;  /* 0x0000000fff007c0c */ /* 0x000fe4000bf05300 */
[----:B------:R-:W-:-:S11]  /*07b0*/  R2UR UR5, R14 ;  /* 0x000000000e0572ca */ /* 0x000fd600000e0000 */
[----:B------:R-:W-:Y:S05]  /*07c0*/  @!P0 BRA `(.L_x_5) ;  /* 0x0000000000308947 */ /* 0x000fea0003800000 */
[----:B------:R-:W-:Y:S01]  /*07d0*/  R2UR UR4, R10 ;  /* 0x000000000a0472ca */ /* 0x000fe200000e0000 */
[----:B------:R-:W-:Y:S01]  /*07e0*/  ULDC UR8, c[0x0][0x634] ;  /* 0x00018d0000087ab9 */ /* 0x000fe20000000800 */
[----:B------:R-:W-:-:S11]  /*07f0*/  R2UR UR10, R14 ;  /* 0x000000000e0a72ca */ /* 0x000fd600000e0000 */
[----:B------:R-:W-:-:S04]  /*0800*/  UIADD3 UR8, UP0, UR4, UR8, URZ ;  /* 0x0000000804087290 */ /* 0x000fc8000ff1e03f */
[----:B------:R-:W-:-:S04]  /*0810*/  UIADD3.X UR10, URZ, UR10, URZ, UP0, !UPT ;  /* 0x0000000a3f0a7290 */ /* 0x000fc800087fe43f */
[----:B------:R-:W-:-:S04]  /*0820*/  UIMAD.WIDE.U32 UR4, UR10, UR14, URZ ;  /* 0x0000000e0a0472a5 */ /* 0x000fc8000f8e003f */
[----:B------:R-:W-:Y:S02]  /*0830*/  UIMAD.WIDE.U32 UR6, UP0, UR8, UR15, UR4 ;  /* 0x0000000f080672a5 */ /* 0x000fe4000f800004 */
[----:B------:R-:W-:Y:S02]  /*0840*/  UIMAD.WIDE.U32 UR4, UR8, UR14, URZ ;  /* 0x0000000e080472a5 */ /* 0x000fe4000f8e003f */
[----:B------:R-:W-:Y:S02]  /*0850*/  UIADD3.X UR9, URZ, URZ, URZ, UP0, !UPT ;  /* 0x0000003f3f097290 */ /* 0x000fe400087fe43f */
[----:B------:R-:W-:Y:S01]  /*0860*/  UIADD3 URZ, UP0, UR5, UR6, URZ ;  /* 0x00000006053f7290 */ /* 0x000fe2000ff1e03f */
[----:B------:R-:W-:-:S03]  /*0870*/  UMOV UR8, UR7 ;  /* 0x0000000700087c82 */ /* 0x000fc60008000000 */
[----:B------:R-:W-:-:S12]  /*0880*/  UIMAD.WIDE.U32.X UR4, UR10, UR15, UR8, UP0 ;  /* 0x0000000f0a0472a5 */ /* 0x000fd800080e0408 */
.L_x_5:
[----:B------:R-:W-:Y:S01]  /*0890*/  USHF.R.U64 UR10, UR4, UR11, UR5 ;  /* 0x0000000b040a7299 */ /* 0x000fe20008001205 */
[----:B------:R-:W1:Y:S01]  /*08a0*/  LDC R8, c[0x0][0x618] ;  /* 0x00018600ff087b82 */ /* 0x000e620000000800 */
[----:B------:R-:W-:Y:S01]  /*08b0*/  USHF.R.U32.HI UR4, URZ, UR11, UR5 ;  /* 0x0000000b3f047299 */ /* 0x000fe20008011605 */
[----:B------:R-:W-:Y:S01]  /*08c0*/  I2FP.F32.U32 R0, R2 ;  /* 0x0000000200007245 */ /* 0x000fe20000201000 */
[----:B------:R-:W-:Y:S01]  /*08d0*/  IMAD.MOV.U32 R4, RZ, RZ, R10 ;  /* 0x000000ffff047224 */ /* 0x000fe200078e000a */
[----:B------:R-:W-:Y:S01]  /*08e0*/  ULDC UR5, c[0x0][0x150] ;  /* 0x0000540000057ab9 */ /* 0x000fe20000000800 */
[----:B------:R-:W-:Y:S01]  /*08f0*/  IADD3 R7, P0, RZ, -UR10, RZ ;  /* 0x8000000aff077c10 */ /* 0x000fe2000ff1e0ff */
[----:B------:R-:W-:Y:S02]  /*0900*/  IMAD.MOV.U32 R5, RZ, RZ, R14 ;  /* 0x000000ffff057224 */ /* 0x000fe400078e000e */
[----:B------:R-:W-:Y:S01]  /*0910*/  FMUL R0, R0, UR5 ;  /* 0x0000000500007c20 */ /* 0x000fe20008400000 */
[----:B------:R-:W2:Y:S01]  /*0920*/  LDC.64 R20, c[0x0][0x640] ;  /* 0x00019000ff147b82 */ /* 0x000ea20000000a00 */
[----:B------:R-:W-:Y:S01]  /*0930*/  IMAD.X R9, RZ, RZ, ~UR4, P0 ;  /* 0x80000004ff097e24 */ /* 0x000fe200080e06ff */
[----:B------:R-:W-:Y:S01]  /*0940*/  ULDC UR4, c[0x0][0x154] ;  /* 0x0000550000047ab9 */ /* 0x000fe20000000800 */
[----:B0-----:R-:W-:-:S02]  /*0950*/  IMAD.WIDE.U32 R4, R7, R12, R4 ;  /* 0x0000000c07047225 */ /* 0x001fc400078e0004 */
[----:B------:R-:W0:Y:S03]  /*0960*/  F2I.U32.TRUNC.NTZ R0, R0 ;  /* 0x0000000000007305 */ /* 0x000e26000020f000 */
[----:B------:R-:W3:Y:S01]  /*0970*/  LDC R3, c[0x0][0x144] ;  /* 0x00005100ff037b82 */ /* 0x000ee20000000800 */
[----:B------:R-:W-:-:S04]  /*0980*/  IMAD R6, R9, R12, RZ ;  /* 0x0000000c09067224 */ /* 0x000fc800078e02ff */
[----:B------:R-:W-:-:S03]  /*0990*/  IMAD R7, R7, R13, R6 ;  /* 0x0000000d07077224 */ /* 0x000fc600078e0206 */
[----:B------:R-:W4:Y:S01]  /*09a0*/  LDC R10, c[0x0][0x608] ;  /* 0x00018200ff0a7b82 */ /* 0x000f220000000800 */
[----:B------:R-:W-:Y:S02]  /*09b0*/  IMAD.IADD R5, R5, 0x1, R7 ;  /* 0x0000000105057824 */ /* 0x000fe400078e0207 */
[----:B------:R-:W-:Y:S02]  /*09c0*/  IMAD.MOV.U32 R7, RZ, RZ, -0x1 ;  /* 0xffffffffff077424 */ /* 0x000fe400078e00ff */
[----:B0-----:R-:W-:Y:S01]  /*09d0*/  IMAD.MOV R6, RZ, RZ, -R0 ;  /* 0x000000ffff067224 */ /* 0x001fe200078e0a00 */
[----:B-1----:R-:W-:Y:S02]  /*09e0*/  SHF.R.U64 R14, R4, R8, R5 ;  /* 0x00000008040e7219 */ /* 0x002fe40000001205 */
[----:B------:R-:W0:Y:S01]  /*09f0*/  LDC R18, c[0x0][0x658] ;  /* 0x00019600ff127b82 */ /* 0x000e220000000800 */
[----:B------:R-:W-:Y:S02]  /*0a00*/  I2FP.F32.U32 R4, R11 ;  /* 0x0000000b00047245 */ /* 0x000fe40000201000 */
[----:B--2---:R-:W-:-:S02]  /*0a10*/  ISETP.NE.U32.AND P0, PT, R20, RZ, PT ;  /* 0x000000ff1400720c */ /* 0x004fc40003f05070 */
[----:B------:R-:W-:Y:S01]  /*0a20*/  SHF.R.U32.HI R5, RZ, R8, R5 ;  /* 0x00000008ff057219 */ /* 0x000fe20000011605 */
[----:B------:R-:W-:Y:S01]  /*0a30*/  FMUL R4, R4, UR4 ;  /* 0x0000000404047c20 */ /* 0x000fe20008400000 */
[----:B------:R-:W-:Y:S01]  /*0a40*/  ISETP.NE.AND.EX P0, PT, R21, RZ, PT, P0 ;  /* 0x000000ff1500720c */ /* 0x000fe20003f05300 */
[----:B------:R-:W1:Y:S01]  /*0a50*/  LDC R12, c[0x0][0x148] ;  /* 0x00005200ff0c7b82 */ /* 0x000e620000000800 */
[----:B---3--:R-:W-:-:S07]  /*0a60*/  IMAD R0, R3, R6, R2 ;  /* 0x0000000603007224 */ /* 0x008fce00078e0202 */
[----:B------:R-:W2:Y:S01]  /*0a70*/  LDC R16, c[0x0][0x600] ;  /* 0x00018000ff107b82 */ /* 0x000ea20000000800 */
[-CC-:B----4-:R-:W-:Y:S02]  /*0a80*/  SHF.R.U64 R22, R14, R10.reuse, R5.reuse ;  /* 0x0000000a0e167219 */ /* 0x190fe40000001205 */
[----:B------:R-:W-:Y:S01]  /*0a90*/  SHF.R.U32.HI R3, RZ, R10, R5 ;  /* 0x0000000aff037219 */ /* 0x000fe20000011605 */
[----:B------:R-:W-:Y:S01]  /*0aa0*/  IMAD.MOV.U32 R5, RZ, RZ, 0x1 ;  /* 0x00000001ff057424 */ /* 0x000fe200078e00ff */
[----:B------:R3:W4:Y:S03]  /*0ab0*/  F2I.U32.TRUNC.NTZ R10, R4 ;  /* 0x00000004000a7305 */ /* 0x000726000020f000 */
[----:B------:R-:W1:Y:S01]  /*0ac0*/  LDC R15, c[0x0][0x648] ;  /* 0x00019200ff0f7b82 */ /* 0x000e620000000800 */
[-C--:B0-----:R-:W-:Y:S02]  /*0ad0*/  SHF.L.U32 R2, R7, R18.reuse, RZ ;  /* 0x0000001207027219 */ /* 0x081fe400000006ff */
[----:B------:R-:W-:-:S02]  /*0ae0*/  SHF.R.U64 R24, R22, R18, R3 ;  /* 0x0000001216187219 */ /* 0x000fc40000001203 */
[----:B------:R-:W-:Y:S02]  /*0af0*/  LOP3.LUT R9, RZ, R2, RZ, 0x33, !PT ;  /* 0x00000002ff097212 */ /* 0x000fe400078e33ff */
[-C--:B------:R-:W-:Y:S01]  /*0b00*/  SHF.R.U32.HI R3, RZ, R18.reuse, R3 ;  /* 0x00000012ff037219 */ /* 0x080fe20000011603 */
[----:B------:R-:W0:Y:S01]  /*0b10*/  LDC R17, c[0x0][0x638] ;  /* 0x00018e00ff117b82 */ /* 0x000e220000000800 */
[----:B------:R-:W-:Y:S01]  /*0b20*/  SHF.L.U32 R8, R5, R18, RZ ;  /* 0x0000001205087219 */ /* 0x000fe200000006ff */
[----:B------:R-:W-:-:S06]  /*0b30*/  IMAD.MOV.U32 R2, RZ, RZ, R24 ;  /* 0x000000ffff027224 */ /* 0x000fcc00078e0018 */
[----:B------:R-:W0:Y:S01]  /*0b40*/  LDC R19, c[0x0][0x610] ;  /* 0x00018400ff137b82 */ /* 0x000e220000000800 */
[----:B---34-:R-:W-:Y:S05]  /*0b50*/  @!P0 BRA `(.L_x_6) ;  /* 0x0000000000288947 */ /* 0x018fea0003800000 */
[----:B------:R-:W3:Y:S02]  /*0b60*/  LDC R7, c[0x0][0x64c] ;  /* 0x00019300ff077b82 */ /* 0x000ee40000000800 */
[----:B---3--:R-:W-:-:S05]  /*0b70*/  IADD3 R7, P0, R24, R7, RZ ;  /* 0x0000000718077210 */ /* 0x008fca0007f1e0ff */
[----:B------:R-:W-:-:S04]  /*0b80*/  IMAD.X R13, RZ, RZ, R3, P0 ;  /* 0x000000ffff0d7224 */ /* 0x000fc800000e0603 */
[----:B------:R-:W-:-:S04]  /*0b90*/  IMAD.WIDE.U32 R2, R13, R20, RZ ;  /* 0x000000140d027225 */ /* 0x000fc800078e00ff */
[----:B------:R-:W-:-:S04]  /*0ba0*/  IMAD.WIDE.U32 R4, P0, R7, R21, R2 ;  /* 0x0000001507047225 */ /* 0x000fc80007800002 */
[----:B------:R-:W-:-:S04]  /*0bb0*/  IMAD.WIDE.U32 R2, R7, R20, RZ ;  /* 0x0000001407027225 */ /* 0x000fc800078e00ff */
[----:B------:R-:W-:Y:S01]  /*0bc0*/  IMAD.X R7, RZ, RZ, RZ, P0 ;  /* 0x000000ffff077224 */ /* 0x000fe200000e06ff */
[----:B------:R-:W-:Y:S01]  /*0bd0*/  IADD3 RZ, P0, R3, R4, RZ ;  /* 0x0000000403ff7210 */ /* 0x000fe20007f1e0ff */
[----:B------:R-:W-:-:S04]  /*0be0*/  IMAD.MOV.U32 R6, RZ, RZ, R5 ;  /* 0x000000ffff067224 */ /* 0x000fc800078e0005 */
[----:B------:R-:W-:-:S08]  /*0bf0*/  IMAD.WIDE.U32.X R2, R13, R21, R6, P0 ;  /* 0x000000150d027225 */ /* 0x000fd000000e0406 */
.L_x_6:
[----:B-1----:R-:W-:Y:S01]  /*0c00*/  SHF.R.U64 R2, R2, R15, R3 ;  /* 0x0000000f02027219 */ /* 0x002fe20000001203 */
[----:B--2---:R-:W-:Y:S01]  /*0c10*/  VIADD R3, R16, 0xffffffff ;  /* 0xffffffff10037836 */ /* 0x004fe20000000000 */
[----:B------:R-:W-:Y:S01]  /*0c20*/  LOP3.LUT R9, R22, R9, RZ, 0xc0, !PT ;  /* 0x0000000916097212 */ /* 0x000fe200078ec0ff */
[----:B------:R-:W-:Y:S02]  /*0c30*/  IMAD.MOV R10, RZ, RZ, -R10 ;  /* 0x000000ffff0a7224 */ /* 0x000fe400078e0a0a */
[----:B------:R-:W-:Y:S01]  /*0c40*/  IMAD.MOV R4, RZ, RZ, -R2 ;  /* 0x000000ffff047224 */ /* 0x000fe200078e0a02 */
[----:B------:R-:W-:Y:S01]  /*0c50*/  LOP3.LUT R14, R14, R3, RZ, 0xc0, !PT ;  /* 0x000000030e0e7212 */ /* 0x000fe200078ec0ff */
[----:B------:R-:W-:Y:S02]  /*0c60*/  @P4 IMAD R0, R12, R10, R11 ;  /* 0x0000000a0c004224 */ /* 0x000fe400078e020b */
[----:B------:R-:W-:Y:S02]  /*0c70*/  IMAD R9, R8, R2, R9 ;  /* 0x0000000208097224 */ /* 0x000fe400078e0209 */
[----:B0-----:R-:W-:-:S02]  /*0c80*/  IMAD R3, R4, R17, R24 ;  /* 0x0000001104037224 */ /* 0x001fc400078e0218 */
[----:B------:R-:W-:Y:S02]  /*0c90*/  IMAD R2, R9, R19, R0 ;  /* 0x0000001309027224 */ /* 0x000fe400078e0200 */
[----:B------:R-:W-:Y:S02]  /*0ca0*/  IMAD R3, R3, R16, R14 ;  /* 0x0000001003037224 */ /* 0x000fe400078e020e */
[----:B------:R-:W-:-:S03]  /*0cb0*/  IMAD.MOV.U32 R0, RZ, RZ, 0x1 ;  /* 0x00000001ff007424 */ /* 0x000fc600078e00ff */
[----:B------:R-:W-:Y:S02]  /*0cc0*/  SEL R4, R3, R2, !P4 ;  /* 0x0000000203047207 */ /* 0x000fe40006000000 */
[----:B------:R-:W-:-:S03]  /*0cd0*/  SEL R2, R2, R3, !P4 ;  /* 0x0000000302027207 */ /* 0x000fc60006000000 */
[----:B------:R0:W-:Y:S04]  /*0ce0*/  STL [R1+0x45c], R4 ;  /* 0x00045c0401007387 */ /* 0x0001e80000100800 */
[----:B------:R0:W-:Y:S02]  /*0cf0*/  STL [R1+0x460], R2 ;  /* 0x0004600201007387 */ /* 0x0001e40000100800 */
.L_x_4:
[----:B------:R-:W-:-:S08]  /*0d00*/  NOP ;  /* 0x0000000000007918 */ /* 0x000fd00000000000 */
[----:B------:R-:W1:Y:S02]  /*0d10*/  USETMAXREG.TRY_ALLOC.CTAPOOL UP0, 0xf0 ;  /* 0x000000f0000079c8 */ /* 0x000e640008000600 */
[----:B-1----:R-:W-:-:S13]  /*0d20*/  PLOP3.LUT P0, PT, PT, PT, UP0, 0x80, 0x0 ;  /* 0x000000000000781c */ /* 0x002fda0003f0f008 */
[----:B------:R-:W-:Y:S05]  /*0d30*/  @!P0 BRA `(.L_x_4) ;  /* 0xfffffffc00f08947 */ /* 0x000fea000383ffff */
[----:B------:R-:W-:Y:S01]  /*0d40*/  ULDC.64 UR4, c[0x0][0x598] ;  /* 0x0001660000047ab9 */ /* 0x000fe20000000a00 */
[----:B------:R-:W-:Y:S01]  /*0d50*/  ULDC.64 UR20, c[0x0][0x208] ;  /* 0x0000820000147ab9 */ /* 0x000fe20000000a00 */
[----:B------:R-:W-:-:S04]  /*0d60*/  ISETP.NE.U32.AND P0, PT, RZ, UR4, PT ;  /* 0x00000004ff007c0c */ /* 0x000fc8000bf05070 */
[----:B------:R-:W-:-:S13]  /*0d70*/  ISETP.NE.AND.EX P0, PT, RZ, UR5, PT, P0 ;  /* 0x00000005ff007c0c */ /* 0x000fda000bf05300 */
[----:B------:R-:W-:Y:S05]  /*0d80*/  @!P0 BRA `(.L_x_7) ;  /* 0x0000000000208947 */ /* 0x000fea0003800000 */
[----:B0-----:R-:W0:Y:S02]  /*0d90*/  LDC.64 R2, c[0x0][0x598] ;  /* 0x00016600ff027b82 */ /* 0x001e240000000a00 */
[----:B0-----:R-:W2:Y:S02]  /*0da0*/  LDG.E.64 R2, desc[UR20][R2.64] ;  /* 0x0000001402027981 */ /* 0x001ea4000c1e1b00 */
[----:B--2---:R-:W-:-:S04]  /*0db0*/  ISETP.NE.U32.AND P0, PT, R2, RZ, PT ;  /* 0x000000ff0200720c */ /* 0x004fc80003f05070 */
[----:B------:R-:W-:-:S13]  /*0dc0*/  ISETP.NE.AND.EX P0, PT, R3, RZ, PT, P0 ;  /* 0x000000ff0300720c */ /* 0x000fda0003f05300 */
[----:B------:R-:W-:Y:S05]  /*0dd0*/  @!P0 BRA `(.L_x_7) ;  /* 0x00000000000c8947 */ /* 0x000fea0003800000 */
[----:B------:R-:W2:Y:S02]  /*0de0*/  LD.E R2, desc[UR20][R2.64] ;  /* 0x0000001402027980 */ /* 0x000ea4000c101900 */
[----:B--2---:R-:W-:Y:S01]  /*0df0*/  R2UR UR15, R2 ;  /* 0x00000000020f72ca */ /* 0x004fe200000e0000 */
[----:B------:R-:W-:-:S14]  /*0e00*/  BRA `(.L_x_8) ;  /* 0x0000000000247947 */ /* 0x000fdc0003800000 */
.L_x_7:
[----:B------:R-:W-:Y:S02]  /*0e10*/  ULDC.64 UR4, c[0x0][0x588] ;  /* 0x0001620000047ab9 */ /* 0x000fe40000000a00 */
[----:B------:R-:W-:-:S04]  /*0e20*/  ISETP.NE.U32.AND P0, PT, RZ, UR4, PT ;  /* 0x00000004ff007c0c */ /* 0x000fc8000bf05070 */
[----:B------:R-:W-:-:S13]  /*0e30*/  ISETP.NE.AND.EX P0, PT, RZ, UR5, PT, P0 ;  /* 0x00000005ff007c0c */ /* 0x000fda000bf05300 */
[----:B------:R-:W-:Y:S05]  /*0e40*/  @!P0 BRA `(.L_x_9) ;  /* 0x0000000000108947 */ /* 0x000fea0003800000 */
[----:B0-----:R-:W0:Y:S02]  /*0e50*/  LDC.64 R2, c[0x0][0x588] ;  /* 0x00016200ff027b82 */ /* 0x001e240000000a00 */
[----:B0-----:R-:W2:Y:S02]  /*0e60*/  LDG.E R2, desc[UR20][R2.64] ;  /* 0x0000001402027981 */ /* 0x001ea4000c1e1900 */
[----:B--2---:R-:W-:Y:S01]  /*0e70*/  R2UR UR15, R2 ;  /* 0x00000000020f72ca */ /* 0x004fe200000e0000 */
[----:B------:R-:W-:-:S14]  /*0e80*/  BRA `(.L_x_8) ;  /* 0x0000000000047947 */ /* 0x000fdc0003800000 */
.L_x_9:
[----:B------:R-:W-:-:S05]  /*0e90*/  ULDC UR15, c[0x0][0x580] ;  /* 0x00016000000f7ab9 */ /* 0x000fca0000000800 */
.L_x_8:
[----:B------:R-:W-:Y:S02]  /*0ea0*/  ULDC.64 UR4, c[0x0][0x5a0] ;  /* 0x0001680000047ab9 */ /* 0x000fe40000000a00 */
        /* <DEDUP_REMOVED lines=11> */
.L_x_10:
        /* <DEDUP_REMOVED lines=8> */
.L_x_12:
[----:B------:R-:W-:-:S05]  /*0fe0*/  ULDC UR22, c[0x0][0x584] ;  /* 0x0001610000167ab9 */ /* 0x000fca0000000800 */
.L_x_11:
[----:B------:R-:W-:-:S13]  /*0ff0*/  LOP3.LUT P0, RZ, R0, 0xff, RZ, 0xc0, !PT ;  /* 0x000000ff00ff7812 */ /* 0x000fda000780c0ff */
[----:B------:R-:W-:Y:S05]  /*1000*/  @!P0 EXIT ;  /* 0x000000000000894d */ /* 0x000fea0003800000 */
[----:B------:R-:W-:Y:S01]  /*1010*/  ULDC UR4, c[0x0][0x28c] ;  /* 0x0000a30000047ab9 */ /* 0x000fe20000000800 */
[----:B------:R-:W-:Y:S02]  /*1020*/  ULOP3.LUT UR23, UR13, 0x1, URZ, 0xfc, !UPT ;  /* 0x000000010d177892 */ /* 0x000fe4000f8efc3f */
[----:B------:R-:W-:-:S04]  /*1030*/  UIADD3 UR4, UR4, 0x3f, URZ ;  /* 0x0000003f04047890 */ /* 0x000fc8000fffe03f */
[----:B------:R-:W-:-:S04]  /*1040*/  USHF.R.S32.HI UR5, URZ, 0x1f, UR4 ;  /* 0x0000001f3f057899 */ /* 0x000fc80008011404 */
[----:B------:R-:W-:-:S03]  /*1050*/  ULEA.HI UR5, UR5, UR4, URZ, 0x6 ;  /* 0x0000000405057291 */ /* 0x000fc6000f8f303f */
[----:B------:R-:W-:Y:S01]  /*1060*/  UMOV UR4, URZ ;  /* 0x0000003f00047c82 */ /* 0x000fe20008000000 */
[----:B------:R-:W-:-:S03]  /*1070*/  USHF.R.S32.HI UR9, URZ, 0x6, UR5 ;  /* 0x000000063f097899 */ /* 0x000fc60008011405 */
[----:B------:R-:W-:-:S09]  /*1080*/  UMOV UR5, URZ ;  /* 0x0000003f00057c82 */ /* 0x000fd20008000000 */
.L_x_549:
[----:B------:R-:W-:Y:S01]  /*1090*/  STL [R1+0x450], RZ ;  /* 0x000450ff01007387 */ /* 0x000fe20000100800 */
[----:B-1----:R-:W1:Y:S01]  /*10a0*/  S2UR UR17, SR_CgaCtaId ;  /* 0x00000000001179c3 */ /* 0x002e620000008800 */
[----:B------:R-:W-:Y:S01]  /*10b0*/  UMOV UR16, 0x400 ;  /* 0x0000040000107882 */ /* 0x000fe20000000000 */
[----:B------:R-:W-:Y:S01]  /*10c0*/  UMOV UR6, URZ ;  /* 0x0000003f00067c82 */ /* 0x000fe20008000000 */
[----:B------:R-:W-:Y:S01]  /*10d0*/  STL [R1+0x44c], RZ ;  /* 0x00044cff01007387 */ /* 0x000fe20000100800 */
[----:B------:R-:W-:Y:S01]  /*10e0*/  UMOV UR7, URZ ;  /* 0x0000003f00077c82 */ /* 0x000fe20008000000 */
[----:B------:R-:W-:Y:S01]  /*10f0*/  UMOV UR8, URZ ;  /* 0x0000003f00087c82 */ /* 0x000fe20008000000 */
[----:B------:R-:W-:Y:S01]  /*1100*/  CS2R R236, SRZ ;  /* 0x0000000000ec7805 */ /* 0x000fe2000001ff00 */
[----:B------:R-:W-:Y:S01]  /*1110*/  STL [R1+0x448], RZ ;  /* 0x000448ff01007387 */ /* 0x000fe20000100800 */
[----:B0-2---:R-:W0:Y:S01]  /*1120*/  LDC R2, c[0x0][0x28c] ;  /* 0x0000a300ff027b82 */ /* 0x005e220000000800 */
[----:B------:R-:W-:-:S02]  /*1130*/  CS2R R234, SRZ ;  /* 0x0000000000ea7805 */ /* 0x000fc4000001ff00 */
[----:B------:R-:W-:Y:S01]  /*1140*/  CS2R R232, SRZ ;  /* 0x0000000000e87805 */ /* 0x000fe2000001ff00 */
[----:B------:R-:W-:Y:S01]  /*1150*/  STL [R1+0x444], RZ ;  /* 0x000444ff01007387 */ /* 0x000fe20000100800 */
[----:B------:R-:W-:Y:S02]  /*1160*/  CS2R R230, SRZ ;  /* 0x0000000000e67805 */ /* 0x000fe4000001ff00 */
[----:B------:R-:W-:Y:S02]  /*1170*/  CS2R R228, SRZ ;  /* 0x0000000000e47805 */ /* 0x000fe4000001ff00 */
[----:B------:R-:W-:Y:S01]  /*1180*/  CS2R R226, SRZ ;  /* 0x0000000000e27805 */ /* 0x000fe2000001ff00 */
[----:B------:R-:W-:Y:S01]  /*1190*/  STL [R1+0x440], RZ ;  /* 0x000440ff01007387 */ /* 0x000fe20000100800 */
[----:B------:R-:W-:Y:S02]  /*11a0*/  CS2R R224, SRZ ;  /* 0x0000000000e07805 */ /* 0x000fe4000001ff00 */
        /* <DEDUP_REMOVED lines=15> */
[----:B0-----:R-:W-:Y:S02]  /*12a0*/  ISETP.GE.AND P0, PT, R2, 0x1, PT ;  /* 0x000000010200780c */ /* 0x001fe40003f06270 */
        /* <DEDUP_REMOVED lines=47> */
[----:B------:R-:W-:Y:S01]  /*15a0*/  IMAD.MOV.U32 R3, RZ, RZ, RZ ;  /* 0x000000ffff037224 */ /* 0x000fe200078e00ff */
[----:B------:R-:W-:Y:S02]  /*15b0*/  CS2R R24, SRZ ;  /* 0x0000000000187805 */ /* 0x000fe4000001ff00 */
[----:B------:R-:W-:Y:S01]  /*15c0*/  CS2R R26, SRZ ;  /* 0x00000000001a7805 */ /* 0x000fe2000001ff00 */
[----:B------:R-:W-:Y:S01]  /*15d0*/  STL [R1+0x3fc], RZ ;  /* 0x0003fcff01007387 */ /* 0x000fe20000100800 */
[----:B------:R-:W-:-:S02]  /*15e0*/  CS2R R28, SRZ ;  /* 0x00000000001c7805 */ /* 0x000fc4000001ff00 */
[----:B------:R-:W-:Y:S02]  /*15f0*/  CS2R R30, SRZ ;  /* 0x00000000001e7805 */ /* 0x000fe4000001ff00 */
[----:B------:R-:W-:Y:S01]  /*1600*/  CS2R R32, SRZ ;  /* 0x0000000000207805 */ /* 0x000fe2000001ff00 */
[----:B------:R-:W-:Y:S01]  /*1610*/  STL [R1+0x3f8], RZ ;  /* 0x0003f8ff01007387 */ /* 0x000fe20000100800 */
[----:B------:R-:W-:Y:S02]  /*1620*/  CS2R R34, SRZ ;  /* 0x0000000000227805 */ /* 0x000fe4000001ff00 */
        /* <DEDUP_REMOVED lines=76> */
[----:B------:R-:W-:Y:S01]  /*1af0*/  CS2R R150, SRZ ;  /* 0x0000000000967805 */ /* 0x000fe2000001ff00 */
[----:B------:R-:W-:Y:S04]  /*1b00*/  STL [R1+0x3a8], RZ ;  /* 0x0003a8ff01007387 */ /* 0x000fe80000100800 */
        /* <DEDUP_REMOVED lines=106> */
[----:B------:R-:W-:Y:S04]  /*21b0*/  STL [R1], RZ ;  /* 0x000000ff01007387 */ /* 0x000fe80000100800 */
        /* <DEDUP_REMOVED lines=39> */
[----:B------:R-:W-:Y:S01]  /*2430*/  STL [R1+0xa0], RZ ;  /* 0x0000a0ff01007387 */ /* 0x000fe20000100800 */
[----:B------:R-:W0:Y:S03]  /*2440*/  S2R R0, SR_TID.X ;  /* 0x0000000000007919 */ /* 0x000e260000002100 */
        /* <DEDUP_REMOVED lines=8> */
[----:B0-----:R-:W-:-:S03]  /*24d0*/  LOP3.LUT R0, R0, 0x80, RZ, 0xc0, !PT ;  /* 0x0000008000007812 */ /* 0x001fc600078ec0ff */
[----:B------:R-:W-:Y:S01]  /*24e0*/  STL [R1+0xc4], RZ ;  /* 0x0000c4ff01007387 */ /* 0x000fe20000100800 */
[----:B------:R-:W-:-:S03]  /*24f0*/  SHF.R.U32.HI R0, RZ, 0x7, R0 ;  /* 0x00000007ff007819 */ /* 0x000fc60000011600 */
        /* <DEDUP_REMOVED lines=33> */
[----:B------:R-:W0:Y:S04]  /*2710*/  SHFL.IDX PT, R0, R0, RZ, 0x1f ;  /* 0x00001fff00007589 */ /* 0x000e2800000e0000 */
[----:B------:R2:W-:Y:S04]  /*2720*/  STL [R1+0x14c], RZ ;  /* 0x00014cff01007387 */ /* 0x0005e80000100800 */
[----:B------:R2:W-:Y:S04]  /*2730*/  STL [R1+0x150], RZ ;  /* 0x000150ff01007387 */ /* 0x0005e80000100800 */
[----:B------:R2:W-:Y:S04]  /*2740*/  STL [R1+0x154], RZ ;  /* 0x000154ff01007387 */ /* 0x0005e80000100800 */
[----:B------:R2:W-:Y:S04]  /*2750*/  STL [R1+0x158], RZ ;  /* 0x000158ff01007387 */ /* 0x0005e80000100800 */
[----:B------:R2:W-:Y:S04]  /*2760*/  STL [R1+0x15c], RZ ;  /* 0x00015cff01007387 */ /* 0x0005e80000100800 */
[----:B------:R2:W-:Y:S01]  /*2770*/  STL [R1+0x160], RZ ;  /* 0x000160ff01007387 */ /* 0x0005e20000100800 */
[----:B0-----:R-:W-:Y:S01]  /*2780*/  R2UR UR12, R0 ;  /* 0x00000000000c72ca */ /* 0x001fe200000e0000 */
[----:B------:R-:W-:-:S02]  /*2790*/  IMAD.U32 R0, RZ, RZ, UR4 ;  /* 0x00000004ff007e24 */ /* 0x000fc4000f8e00ff */
[----:B------:R2:W-:Y:S04]  /*27a0*/  STL [R1+0x164], RZ ;  /* 0x000164ff01007387 */ /* 0x0005e80000100800 */
[----:B------:R2:W-:Y:S04]  /*27b0*/  STL [R1+0x168], RZ ;  /* 0x000168ff01007387 */ /* 0x0005e80000100800 */
[----:B------:R2:W-:Y:S02]  /*27c0*/  STL [R1+0x16c], RZ ;  /* 0x00016cff01007387 */ /* 0x0005e40000100800 */
[----:B------:R-:W-:-:S02]  /*27d0*/  ULEA.HI UR11, UR12, UR12, URZ, 0x1 ;  /* 0x0000000c0c0b7291 */ /* 0x000fc4000f8f083f */
[----:B------:R2:W-:Y:S02]  /*27e0*/  STL [R1+0x170], RZ ;  /* 0x000170ff01007387 */ /* 0x0005e40000100800 */
[----:B------:R-:W-:Y:S02]  /*27f0*/  ULOP3.LUT UR14, UR11, 0xffffe, URZ, 0xc0, !UPT ;  /* 0x000ffffe0b0e7892 */ /* 0x000fe4000f8ec03f */
[----:B------:R2:W-:Y:S01]  /*2800*/  STL [R1+0x174], RZ ;  /* 0x000174ff01007387 */ /* 0x0005e20000100800 */
[----:B-1----:R-:W-:Y:S02]  /*2810*/  ULEA UR11, UR17, UR16, 0x18 ;  /* 0x00000010110b7291 */ /* 0x002fe4000f8ec03f */
[----:B------:R-:W-:Y:S01]  /*2820*/  UIADD3 UR14, UR12, -UR14, URZ ;  /* 0x8000000e0c0e7290 */ /* 0x000fe2000fffe03f */
[----:B------:R2:W-:Y:S03]  /*2830*/  STL [R1+0x178], RZ ;  /* 0x000178ff01007387 */ /* 0x0005e60000100800 */
[----:B------:R-:W-:Y:S01]  /*2840*/  ULEA UR14, UR14, UR11, 0xc ;  /* 0x0000000b0e0e7291 */ /* 0x000fe2000f8e603f */
[----:B------:R2:W-:Y:S03]  /*2850*/  STL [R1+0x17c], RZ ;  /* 0x00017cff01007387 */ /* 0x0005e60000100800 */
[----:B------:R-:W-:Y:S01]  /*2860*/  UIADD3 UR14, UR14, 0x180, URZ ;  /* 0x000001800e0e7890 */ /* 0x000fe2000fffe03f */
[----:B------:R2:W-:Y:S03]  /*2870*/  STL [R1+0x180], RZ ;  /* 0x000180ff01007387 */ /* 0x0005e60000100800 */
[----:B------:R-:W-:Y:S01]  /*2880*/  USHF.R.U32.HI UR12, URZ, 0x4, UR14 ;  /* 0x000000043f0c7899 */ /* 0x000fe2000801160e */
[----:B------:R2:W-:Y:S02]  /*2890*/  STL [R1+0x184], RZ ;  /* 0x000184ff01007387 */ /* 0x0005e40000100800 */
[----:B------:R-:W-:Y:S01]  /*28a0*/  UMOV UR14, UR5 ;  /* 0x00000005000e7c82 */ /* 0x000fe20008000000 */
[----:B------:R-:W-:Y:S01]  /*28b0*/  ULOP3.LUT UR12, UR12, 0x3fff, URZ, 0xc0, !UPT ;  /* 0x00003fff0c0c7892 */ /* 0x000fe2000f8ec03f */
[----:B------:R2:W-:Y:S04]  /*28c0*/  STL [R1+0x188], RZ ;  /* 0x000188ff01007387 */ /* 0x0005e80000100800 */
        /* <DEDUP_REMOVED lines=28> */
[----:B------:R2:W-:Y:S01]  /*2a90*/  STL [R1+0x1fc], RZ ;  /* 0x0001fcff01007387 */ /* 0x0005e20000100800 */
[----:B------:R-:W-:Y:S05]  /*2aa0*/  @!P0 BRA `(.L_x_13) ;  /* 0x0000004000c08947 */ /* 0x000fea0003800000 */
[----:B------:R-:W-:-:S06]  /*2ab0*/  UISETP.NE.AND UP0, UPT, UR23, 0x3, UPT ;  /* 0x000000031700788c */ /* 0x000fcc000bf05270 */
[----:B------:R-:W-:-:S13]  /*2ac0*/  PLOP3.LUT P1, PT, PT, PT, UP0, 0x80, 0x0 ;  /* 0x000000000000781c */ /* 0x000fda0003f2f008 */
[----:B------:R-:W-:Y:S05]  /*2ad0*/  @!P1 BRA `(.L_x_14) ;  /* 0x0000000000049947 */ /* 0x000fea0003800000 */
[----:B------:R-:W-:Y:S01]  /*2ae0*/  BPT.TRAP 0x1 ;  /* 0x000000040000795c */ /* 0x000fe20000300000 */
.L_x_14:
[----:B------:R-:W-:Y:S01]  /*2af0*/  ULEA UR6, UR5, UR11, 0x3 ;  /* 0x0000000b05067291 */ /* 0x000fe2000f8e183f */
[----:B------:R-:W-:-:S05]  /*2b00*/  IMAD.U32 R0, RZ, RZ, UR4 ;  /* 0x00000004ff007e24 */ /* 0x000fca000f8e00ff */
[----:B------:R-:W-:-:S04]  /*2b10*/  SHF.L.U32 R0, R0, 0x1f, RZ ;  /* 0x0000001f00007819 */ /* 0x000fc800000006ff */
[----:B------:R0:W1:Y:S01]  /*2b20*/  SYNCS.PHASECHK.TRANS64.TRYWAIT P0, [UR6], R0 ;  /* 0x00000000ff0075a7 */ /* 0x0000620008000146 */
[----:B------:R-:W-:Y:S05]  /*2b30*/  @!P1 BRA `(.L_x_15) ;  /* 0x0000000000049947 */ /* 0x000fea0003800000 */
[----:B------:R-:W-:Y:S01]  /*2b40*/  BPT.TRAP 0x1 ;  /* 0x000000040000795c */ /* 0x000fe20000300000 */
.L_x_15:
[----:B-1----:R-:W-:Y:S05]  /*2b50*/  @P0 BRA `(.L_x_16) ;  /* 0x0000000000080947 */ /* 0x002fea0003800000 */
[----:B------:R-:W1:Y:S02]  /*2b60*/  SYNCS.PHASECHK.TRANS64.TRYWAIT P0, [UR6], R0 ;  /* 0x00000000ff0075a7 */ /* 0x000e640008000146 */
[----:B-1----:R-:W-:Y:S05]  /*2b70*/  @!P0 BRA `(.L_x_17) ;  /* 0x0000022400e08947 */ /* 0x002fea0003800000 */
.L_x_16:
[----:B------:R-:W-:Y:S01]  /*2b80*/  UIADD3 UR6, UR11, 0x1c180, URZ ;  /* 0x0001c1800b067890 */ /* 0x000fe2000fffe03f */
[----:B------:R-:W-:Y:S01]  /*2b90*/  WARPGROUP.ARRIVE ;  /* 0x00000000000079c5 */ /* 0x000fe20000000000 */
[----:B------:R-:W-:Y:S02]  /*2ba0*/  ULOP3.LUT UR7, UR12, 0x10000, URZ, 0xfc, !UPT ;  /* 0x000100000c077892 */ /* 0x000fe4000f8efc3f */
[----:B------:R-:W-:Y:S02]  /*2bb0*/  USHF.R.U32.HI UR6, URZ, 0x4, UR6 ;  /* 0x000000043f067899 */ /* 0x000fe40008011606 */
[----:B------:R-:W-:Y:S02]  /*2bc0*/  ULEA UR7, UR5, UR7, 0xa ;  /* 0x0000000705077291 */ /* 0x000fe4000f8e503f */
[----:B------:R-:W-:Y:S01]  /*2bd0*/  ULOP3.LUT UR6, UR6, 0x3fff, URZ, 0xc0, !UPT ;  /* 0x00003fff06067892 */ /* 0x000fe2000f8ec03f */
[----:B------:R-:W-:Y:S01]  /*2be0*/  UMOV UR17, 0x80000020 ;  /* 0x8000002000117882 */ /* 0x000fe20000000000 */
[----:B------:R-:W-:-:S02]  /*2bf0*/  UMOV UR19, 0x80000020 ;  /* 0x8000002000137882 */ /* 0x000fc40000000000 */
[----:B------:R-:W-:Y:S01]  /*2c00*/  ULOP3.LUT UR6, UR6, 0x10000, URZ, 0xfc, !UPT ;  /* 0x0001000006067892 */ /* 0x000fe2000f8efc3f */
[----:B------:R-:W-:-:S03]  /*2c10*/  UMOV UR16, UR7 ;  /* 0x0000000700107c82 */ /* 0x000fc60008000000 */
[----:B------:R-:W-:-:S03]  /*2c20*/  ULEA UR8, UR5, UR6, 0xa ;  /* 0x0000000605087291 */ /* 0x000fc6000f8e503f */
[----:B------:R-:W-:-:S04]  /*2c30*/  UMOV UR6, 0x2 ;  /* 0x0000000200067882 */ /* 0x000fc80000000000 */
[----:B------:R-:W-:Y:S02]  /*2c40*/  UMOV UR18, UR8 ;  /* 0x0000000800127c82 */ /* 0x000fe40008000000 */
[----:B------:R-:W-:Y:S01]  /*2c50*/  QGMMA.64x256x32.F32.E5M2.E5M2 R24, gdesc[UR16], RZ, !UPT, gsb0 ;  /* 0x03e00000101879f3 */ /* 0x000fe2000c0038ff */
[----:B------:R-:W-:Y:S01]  /*2c60*/  UIADD3 UR16, UR7, 0x200, URZ ;  /* 0x0000020007107890 */ /* 0x000fe2000fffe03f */
[----:B------:R-:W-:Y:S01]  /*2c70*/  UMOV UR17, 0x80000020 ;  /* 0x8000002000117882 */ /* 0x000fe20000000000 */
[----:B------:R-:W-:Y:S02]  /*2c80*/  WARPGROUP.DEPBAR.LE gsb0, 0x0 ;  /* 0x00008000000079c5 */ /* 0x000fe40000010000 */
[----:B------:R-:W-:Y:S04]  /*2c90*/  STL.64 [R1], R24 ;  /* 0x0000001801007387 */ /* 0x000fe80000100a00 */
[----:B------:R-:W-:Y:S04]  /*2ca0*/  STL.64 [R1+0x8], R26 ;  /* 0x0000081a01007387 */ /* 0x000fe80000100a00 */
        /* <DEDUP_REMOVED lines=61> */
[----:B------:R3:W-:Y:S02]  /*3080*/  STL.64 [R1+0x1f8], R150 ;  /* 0x0001f89601007387 */ /* 0x0007e40000100a00 */
[----:B---3--:R-:W-:-:S06]  /*3090*/  WARPGROUP.ARRIVE ;  /* 0x00000000000079c5 */ /* 0x008fcc0000000000 */
[----:B------:R-:W-:Y:S03]  /*30a0*/  QGMMA.64x256x32.F32.E5M2.E5M2 R24, gdesc[UR16], RZ, !UPT, gsb0 ;  /* 0x03e00000101879f3 */ /* 0x000fe6000c0038ff */
[----:B------:R-:W-:Y:S02]  /*30b0*/  WARPGROUP.DEPBAR.LE gsb0, 0x0 ;  /* 0x00008000000079c5 */ /* 0x000fe40000010000 */
        /* <DEDUP_REMOVED lines=21> */
[----:B------:R3:W-:Y:S04]  /*3210*/  STL.64 [R1+0x470], R108 ;  /* 0x0004706c01007387 */ /* 0x0007e80000100a00 */
        /* <DEDUP_REMOVED lines=70> */
[----:B---3--:R-:W3:Y:S04]  /*3680*/  LDL.LU.64 R108, [R1] ;  /* 0x00000000016c7983 */ /* 0x008ee80000300a00 */
[----:B------:R-:W3:Y:S04]  /*3690*/  LDL.LU.64 R110, [R1+0x8] ;  /* 0x00000800016e7983 */ /* 0x000ee80000300a00 */
        /* <DEDUP_REMOVED lines=61> */
[----:B------:R-:W3:Y:S01]  /*3a70*/  LDL.LU.64 R234, [R1+0x1f8] ;  /* 0x0001f80001ea7983 */ /* 0x000ee20000300a00 */
[----:B------:R-:W-:-:S02]  /*3a80*/  UIADD3 UR16, UR7, 0x2, URZ ;  /* 0x0000000207107890 */ /* 0x000fc4000fffe03f */
[----:B------:R-:W-:Y:S01]  /*3a90*/  UIADD3 UR18, UR8, 0x2, URZ ;  /* 0x0000000208127890 */ /* 0x000fe2000fffe03f */
[----:B------:R-:W-:Y:S01]  /*3aa0*/  STL [R1+0x338], RZ ;  /* 0x000338ff01007387 */ /* 0x000fe20000100800 */
[----:B------:R-:W-:Y:S01]  /*3ab0*/  UMOV UR17, 0x80000020 ;  /* 0x8000002000117882 */ /* 0x000fe20000000000 */
[----:B------:R-:W-:Y:S02]  /*3ac0*/  UMOV UR19, 0x80000020 ;  /* 0x8000002000137882 */ /* 0x000fe40000000000 */
        /* <DEDUP_REMOVED lines=25> */
[----:B---3--:R-:W-:-:S06]  /*3c60*/  WARPGROUP.ARRIVE ;  /* 0x00000000000079c5 */ /* 0x008fcc0000000000 */
[----:B------:R-:W-:Y:S03]  /*3c70*/  QGMMA.64x256x32.F32.E5M2.E5M2 R108, gdesc[UR16], R108, gsb0 ;  /* 0x03e00000106c79f3 */ /* 0x000fe6000800386c */
[----:B------:R-:W-:Y:S02]  /*3c80*/  WARPGROUP.DEPBAR.LE gsb0, 0x0 ;  /* 0x00008000000079c5 */ /* 0x000fe40000010000 */
[----:B------:R-:W-:Y:S01]  /*3c90*/  STL.64 [R1], R108 ;  /* 0x0000006c01007387 */ /* 0x000fe20000100a00 */
[----:B------:R-:W-:Y:S01]  /*3ca0*/  UIADD3 UR16, UR7, 0x202, URZ ;  /* 0x0000020207107890 */ /* 0x000fe2000fffe03f */
[----:B------:R-:W-:Y:S02]  /*3cb0*/  IMAD.MOV.U32 R2, RZ, RZ, R234 ;  /* 0x000000ffff027224 */ /* 0x000fe400078e00ea */
[----:B------:R-:W-:Y:S01]  /*3cc0*/  STL.64 [R1+0x8], R110 ;  /* 0x0000086e01007387 */ /* 0x000fe20000100a00 */
[----:B------:R-:W-:Y:S01]  /*3cd0*/  UMOV UR17, 0x80000020 ;  /* 0x8000002000117882 */ /* 0x000fe20000000000 */
[----:B------:R-:W-:Y:S01]  /*3ce0*/  ULDC UR7, c[0x0][0x50c] ;  /* 0x0001430000077ab9 */ /* 0x000fe20000000800 */
[----:B01----:R-:W-:Y:S01]  /*3cf0*/  IMAD.MOV.U32 R0, RZ, RZ, R235 ;  /* 0x000000ffff007224 */ /* 0x003fe200078e00eb */
        /* <DEDUP_REMOVED lines=62> */
[----:B0-----:R-:W3:Y:S04]  /*40e0*/  LDL.LU.64 R150, [R1+0x518] ;  /* 0x0005180001967983 */ /* 0x001ee80000300a00 */
        /* <DEDUP_REMOVED lines=21> */
[----:B------:R-:W-:Y:S01]  /*4240*/  UISETP.NE.AND UP0, UPT, UR7, 0x2, UPT ;  /* 0x000000020700788c */ /* 0x000fe2000bf05270 */
[----:B------:R-:W-:-:S02]  /*4250*/  CS2R R236, SRZ ;  /* 0x0000000000ec7805 */ /* 0x000fc4000001ff00 */
[----:B-1----:R-:W-:Y:S01]  /*4260*/  CS2R R234, SRZ ;  /* 0x0000000000ea7805 */ /* 0x002fe2000001ff00 */
[----:B------:R0:W-:Y:S01]  /*4270*/  STL [R1+0x2d0], RZ ;  /* 0x0002d0ff01007387 */ /* 0x0001e20000100800 */
[----:B------:R-:W-:Y:S01]  /*4280*/  USEL UR7, URZ, 0x1, UP0 ;  /* 0x000000013f077887 */ /* 0x000fe20008000000 */
[----:B------:R-:W-:Y:S02]  /*4290*/  CS2R R232, SRZ ;  /* 0x0000000000e87805 */ /* 0x000fe4000001ff00 */
[----:B------:R-:W-:Y:S01]  /*42a0*/  CS2R R230, SRZ ;  /* 0x0000000000e67805 */ /* 0x000fe2000001ff00 */
[----:B------:R0:W-:Y:S01]  /*42b0*/  STL [R1+0x2cc], RZ ;  /* 0x0002ccff01007387 */ /* 0x0001e20000100800 */
[----:B------:R-:W-:Y:S02]  /*42c0*/  CS2R R228, SRZ ;  /* 0x0000000000e47805 */ /* 0x000fe4000001ff00 */
[----:B------:R-:W-:Y:S02]  /*42d0*/  CS2R R226, SRZ ;  /* 0x0000000000e27805 */ /* 0x000fe4000001ff00 */
[----:B------:R-:W-:Y:S01]  /*42e0*/  ISETP.NE.AND P0, PT, RZ, UR7, PT ;  /* 0x00000007ff007c0c */ /* 0x000fe2000bf05270 */
[----:B------:R0:W-:Y:S01]  /*42f0*/  STL [R1+0x2c8], RZ ;  /* 0x0002c8ff01007387 */ /* 0x0001e20000100800 */
[----:B------:R-:W-:-:S02]  /*4300*/  CS2R R224, SRZ ;  /* 0x0000000000e07805 */ /* 0x000fc4000001ff00 */
[----:B------:R-:W-:Y:S02]  /*4310*/  CS2R R222, SRZ ;  /* 0x0000000000de7805 */ /* 0x000fe4000001ff00 */
[----:B------:R-:W-:Y:S01]  /*4320*/  CS2R R220, SRZ ;  /* 0x0000000000dc7805 */ /* 0x000fe2000001ff00 */
[----:B------:R0:W-:Y:S01]  /*4330*/  STL [R1+0x2c4], RZ ;  /* 0x0002c4ff01007387 */ /* 0x0001e20000100800 */
[----:B------:R-:W-:Y:S02]  /*4340*/  CS2R R218, SRZ ;  /* 0x0000000000da7805 */ /* 0x000fe4000001ff00 */
[----:B------:R-:W-:Y:S02]  /*4350*/  CS2R R216, SRZ ;  /* 0x0000000000d87805 */ /* 0x000fe4000001ff00 */
[----:B------:R-:W-:Y:S01]  /*4360*/  CS2R R214, SRZ ;  /* 0x0000000000d67805 */ /* 0x000fe2000001ff00 */
        /* <DEDUP_REMOVED lines=54> */
[----:B------:R-:W-:Y:S01]  /*46d0*/  CS2R R4, SRZ ;  /* 0x0000000000047805 */ /* 0x000fe2000001ff00 */
[----:B------:R-:W-:Y:S01]  /*46e0*/  IMAD.MOV.U32 R3, RZ, RZ, RZ ;  /* 0x000000ffff037224 */ /* 0x000fe200078e00ff */
        /* <DEDUP_REMOVED lines=35> */
[----:B---3--:R-:W-:-:S06]  /*4920*/  WARPGROUP.ARRIVE ;  /* 0x00000000000079c5 */ /* 0x008fcc0000000000 */
[----:B------:R-:W-:Y:S03]  /*4930*/  QGMMA.64x256x32.F32.E5M2.E5M2 R24, gdesc[UR16], R24, gsb0 ;  /* 0x03e00000101879f3 */ /* 0x000fe60008003818 */
[----:B------:R-:W-:Y:S02]  /*4940*/  WARPGROUP.DEPBAR.LE gsb0, 0x0 ;  /* 0x00008000000079c5 */ /* 0x000fe40000010000 */
[----:B0-----:R-:W-:Y:S05]  /*4950*/  @!P0 BRA `(.L_x_18) ;  /* 0x0000002000f88947 */ /* 0x001fea0003800000 */
[----:B------:R-:W3:Y:S04]  /*4960*/  LDL R3, [R1] ;  /* 0x0000000001037983 */ /* 0x000ee80000100800 */
[----:B------:R-:W4:Y:S04]  /*4970*/  LDL R4, [R1+0x4] ;  /* 0x0000040001047983 */ /* 0x000f280000100800 */
[----:B------:R-:W5:Y:S04]  /*4980*/  LDL R5, [R1+0x8] ;  /* 0x0000080001057983 */ /* 0x000f680000100800 */
[----:B------:R-:W2:Y:S04]  /*4990*/  LDL R6, [R1+0xc] ;  /* 0x00000c0001067983 */ /* 0x000ea80000100800 */
        /* <DEDUP_REMOVED lines=101> */
[----:B------:R0:W-:Y:S04]  /*4ff0*/  STL [R1+0x4bc], R131 ;  /* 0x0004bc8301007387 */ /* 0x0001e80000100800 */
[----:B0-----:R-:W2:Y:S04]  /*5000*/  LDL R131, [R1+0x1a4] ;  /* 0x0001a40001837983 */ /* 0x001ea80000100800 */
        /* <DEDUP_REMOVED lines=39> */
[----:B0-----:R-:W2:Y:S01]  /*5280*/  LDL R151, [R1+0x1f4] ;  /* 0x0001f40001977983 */ /* 0x001ea20000100800 */
[----:B------:R-:W-:-:S01]  /*5290*/  FADD R2, RZ, R2 ;  /* 0x00000002ff027221 */ /* 0x000fc20000000000 */
[----:B------:R-:W-:Y:S01]  /*52a0*/  FADD R0, RZ, R0 ;  /* 0x00000000ff007221 */ /* 0x000fe20000000000 */
[----:B---3--:R-:W-:-:S01]  /*52b0*/  FADD R3, RZ, R3 ;  /* 0x00000003ff037221 */ /* 0x008fc20000000000 */
[----:B----4-:R-:W-:Y:S01]  /*52c0*/  FADD R4, RZ, R4 ;  /* 0x00000004ff047221 */ /* 0x010fe20000000000 */
[----:B-----5:R-:W-:-:S01]  /*52d0*/  FADD R5, RZ, R5 ;  /* 0x00000005ff057221 */ /* 0x020fc20000000000 */
[----:B--2---:R-:W-:Y:S01]  /*52e0*/  FADD R6, RZ, R6 ;  /* 0x00000006ff067221 */ /* 0x004fe20000000000 */
[----:B------:R-:W-:-:S01]  /*52f0*/  FADD R7, RZ, R7 ;  /* 0x00000007ff077221 */ /* 0x000fc20000000000 */
[----:B------:R-:W-:Y:S01]  /*5300*/  FADD R8, RZ, R8 ;  /* 0x00000008ff087221 */ /* 0x000fe20000000000 */
        /* <DEDUP_REMOVED lines=13> */
[----:B------:R-:W2:Y:S01]  /*53e0*/  LDL.LU R131, [R1+0x4bc] ;  /* 0x0004bc0001837983 */ /* 0x000ea20000300800 */
        /* <DEDUP_REMOVED lines=13> */
[----:B------:R-:W3:Y:S01]  /*54c0*/  LDL.LU R132, [R1+0x4b8] ;  /* 0x0004b80001847983 */ /* 0x000ee20000300800 */
        /* <DEDUP_REMOVED lines=16> */
[----:B------:R0:W-:Y:S01]  /*55d0*/  STL [R1+0x200], R133 ;  /* 0x0002008501007387 */ /* 0x0001e20000100800 */
        /* <DEDUP_REMOVED lines=9> */
[----:B0-----:R-:W4:Y:S01]  /*5670*/  LDL.LU R133, [R1+0x4b4] ;  /* 0x0004b40001857983 */ /* 0x001f220000300800 */
[----:B------:R-:W-:-:S01]  /*5680*/  FADD R184, RZ, R184 ;  /* 0x000000b8ffb87221 */ /* 0x000fc20000000000 */
[----:B------:R-:W-:Y:S01]  /*5690*/  FADD R185, RZ, R185 ;  /* 0x000000b9ffb97221 */ /* 0x000fe20000000000 */
[----:B------:R-:W-:-:S01]  /*56a0*/  FADD R186, RZ, R186 ;  /* 0x000000baffba7221 */ /* 0x000fc20000000000 */
        /* <DEDUP_REMOVED lines=10> */
[----:B0-----:R-:W5:Y:S01]  /*5750*/  LDL.LU R134, [R1+0x4b0] ;  /* 0x0004b00001867983 */ /* 0x001f620000300800 */
        /* <DEDUP_REMOVED lines=52> */
[----:B0-----:R-:W5:Y:S04]  /*5aa0*/  LDL.LU R138, [R1+0x4a0] ;  /* 0x0004a000018a7983 */ /* 0x001f680000300800 */
[----:B------:R0:W-:Y:S01]  /*5ab0*/  STL [R1+0x218], R139 ;  /* 0x0002188b01007387 */ /* 0x0001e20000100800 */
[----:B------:R-:W-:-:S03]  /*5ac0*/  FADD R140, RZ, R140 ;  /* 0x0000008cff8c7221 */ /* 0x000fc60000000000 */
        /* <DEDUP_REMOVED lines=34> */
[----:B------:R0:W-:Y:S04]  /*5cf0*/  STL [R1+0x248], R151 ;  /* 0x0002489701007387 */ /* 0x0001e80000100800 */
[----:B0-----:R-:W5:Y:S04]  /*5d00*/  LDL.LU R151, [R1+0x46c] ;  /* 0x00046c0001977983 */ /* 0x001f680000300800 */
[----:B------:R0:W-:Y:S04]  /*5d10*/  STL [R1+0x24c], R2 ;  /* 0x00024c0201007387 */ /* 0x0001e80000100800 */
[----:B------:R1:W-:Y:S01]  /*5d20*/  STL [R1+0x250], R0 ;  /* 0x0002500001007387 */ /* 0x0003e20000100800 */
[----:B0-----:R-:W-:-:S01]  /*5d30*/  FADD R2, RZ, R24 ;  /* 0x00000018ff027221 */ /* 0x001fc20000000000 */
[----:B-1----:R-:W-:-:S04]  /*5d40*/  FADD R0, RZ, R25 ;  /* 0x00000019ff007221 */ /* 0x002fc80000000000 */
        /* <DEDUP_REMOVED lines=211> */
[----:B--2---:R-:W-:-:S04]  /*6a80*/  FADD R0, RZ, R131 ;  /* 0x00000083ff007221 */ /* 0x004fc80000000000 */
[----:B------:R3:W-:Y:S04]  /*6a90*/  STL [R1+0x3fc], R2 ;  /* 0x0003fc0201007387 */ /* 0x0007e80000100800 */
[----:B------:R4:W-:Y:S01]  /*6aa0*/  STL [R1+0x400], R0 ;  /* 0x0004000001007387 */ /* 0x0009e20000100800 */
[----:B---3--:R-:W-:-:S01]  /*6ab0*/  FADD R2, RZ, R132 ;  /* 0x00000084ff027221 */ /* 0x008fc20000000000 */
[----:B----4-:R-:W-:-:S04]  /*6ac0*/  FADD R0, RZ, R133 ;  /* 0x00000085ff007221 */ /* 0x010fc80000000000 */
[----:B------:R5:W-:Y:S04]  /*6ad0*/  STL [R1+0x404], R2 ;  /* 0x0004040201007387 */ /* 0x000be80000100800 */
[----:B------:R0:W-:Y:S01]  /*6ae0*/  STL [R1+0x408], R0 ;  /* 0x0004080001007387 */ /* 0x0001e20000100800 */
[----:B-----5:R-:W-:-:S01]  /*6af0*/  FADD R2, RZ, R134 ;  /* 0x00000086ff027221 */ /* 0x020fc20000000000 */
[----:B0-----:R-:W-:-:S04]  /*6b00*/  FADD R0, RZ, R135 ;  /* 0x00000087ff007221 */ /* 0x001fc80000000000 */
        /* <DEDUP_REMOVED lines=34> */
[----:B------:R-:W-:-:S05]  /*6d30*/  UMOV UR6, URZ ;  /* 0x0000003f00067c82 */ /* 0x000fca0008000000 */
.L_x_18:
[----:B------:R-:W-:-:S04]  /*6d40*/  UIADD3 UR14, UR5, 0x1, URZ ;  /* 0x00000001050e7890 */ /* 0x000fc8000fffe03f */
[----:B------:R-:W-:-:S04]  /*6d50*/  UISETP.NE.AND UP0, UPT, UR14, 0x7, UPT ;  /* 0x000000070e00788c */ /* 0x000fc8000bf05270 */
[----:B------:R-:W-:Y:S02]  /*6d60*/  USEL UR8, URZ, 0x1, UP0 ;  /* 0x000000013f087887 */ /* 0x000fe40008000000 */
[----:B------:R-:W-:Y:S02]  /*6d70*/  USEL UR14, UR14, URZ, UP0 ;  /* 0x0000003f0e0e7287 */ /* 0x000fe40008000000 */
[----:B------:R-:W-:-:S06]  /*6d80*/  ULOP3.LUT UR8, UR4, UR8, URZ, 0x3c, !UPT ;  /* 0x0000000804087292 */ /* 0x000fcc000f8e3c3f */
[----:B0-----:R-:W-:Y:S01]  /*6d90*/  IMAD.U32 R0, RZ, RZ, UR8 ;  /* 0x00000008ff007e24 */ /* 0x001fe2000f8e00ff */
[----:B------:R-:W-:-:S06]  /*6da0*/  UMOV UR8, 0x1 ;  /* 0x0000000100087882 */ /* 0x000fcc0000000000 */
.L_x_13:
[----:B------:R-:W-:-:S04]  /*6db0*/  UISETP.LT.AND UP0, UPT, UR9, 0x1, UPT ;  /* 0x000000010900788c */ /* 0x000fc8000bf01270 */
[----:B------:R-:W-:-:S04]  /*6dc0*/  USEL UR16, UR9, 0x1, UP0 ;  /* 0x0000000109107887 */ /* 0x000fc80008000000 */
[----:B------:R-:W-:-:S04]  /*6dd0*/  UIADD3 UR16, UR9, -UR16, URZ ;  /* 0x8000001009107290 */ /* 0x000fc8000fffe03f */
[----:B------:R-:W-:-:S06]  /*6de0*/  UISETP.GE.AND UP0, UPT, UR16, 0x1, UPT ;  /* 0x000000011000788c */ /* 0x000fcc000bf06270 */
[----:B------:R-:W-:-:S13]  /*6df0*/  PLOP3.LUT P0, PT, PT, PT, UP0, 0x80, 0x0 ;  /* 0x000000000000781c */ /* 0x000fda0003f0f008 */
[----:B------:R-:W-:Y:S05]  /*6e00*/  @!P0 BRA `(.L_x_19) ;  /* 0x0000006000508947 */ /* 0x000fea0003800000 */
[----:B------:R-:W-:Y:S01]  /*6e10*/  UMOV UR24, UR16 ;  /* 0x0000001000187c82 */ /* 0x000fe20008000000 */
[----:B------:R-:W-:Y:S01]  /*6e20*/  UMOV UR25, UR5 ;  /* 0x0000000500197c82 */ /* 0x000fe20008000000 */
[----:B------:R-:W-:-:S05]  /*6e30*/  ULDC UR26, c[0x0][0x50c] ;  /* 0x00014300001a7ab9 */ /* 0x000fca0000000800 */
.L_x_27:
[----:B------:R-:W-:-:S06]  /*6e40*/  UISETP.NE.AND UP0, UPT, UR23, 0x3, UPT ;  /* 0x000000031700788c */ /* 0x000fcc000bf05270 */
[----:B------:R-:W-:-:S13]  /*6e50*/  PLOP3.LUT P1, PT, PT, PT, UP0, 0x80, 0x0 ;  /* 0x000000000000781c */ /* 0x000fda0003f2f008 */
[----:B0-----:R-:W-:Y:S05]  /*6e60*/  @!P1 BRA `(.L_x_20) ;  /* 0x0000000000049947 */ /* 0x001fea0003800000 */
[----:B------:R-:W-:Y:S01]  /*6e70*/  BPT.TRAP 0x1 ;  /* 0x000000040000795c */ /* 0x000fe20000300000 */
.L_x_20:
[----:B------:R-:W0:Y:S01]  /*6e80*/  S2UR UR16, SR_CgaCtaId ;  /* 0x00000000001079c3 */ /* 0x000e220000008800 */
[----:B------:R-:W-:Y:S01]  /*6e90*/  UMOV UR11, 0x400 ;  /* 0x00000400000b7882 */ /* 0x000fe20000000000 */
[----:B------:R-:W-:Y:S01]  /*6ea0*/  SHF.L.U32 R2, R0, 0x1f, RZ ;  /* 0x0000001f00027819 */ /* 0x000fe200000006ff */
[----:B0-----:R-:W-:-:S04]  /*6eb0*/  ULEA UR11, UR16, UR11, 0x18 ;  /* 0x0000000b100b7291 */ /* 0x001fc8000f8ec03f */
[----:B------:R-:W-:-:S09]  /*6ec0*/  ULEA UR16, UR14, UR11, 0x3 ;  /* 0x0000000b0e107291 */ /* 0x000fd2000f8e183f */
[----:B------:R0:W1:Y:S01]  /*6ed0*/  SYNCS.PHASECHK.TRANS64.TRYWAIT P0, [UR16], R2 ;  /* 0x00000002ff0075a7 */ /* 0x0000620008000150 */
[----:B------:R-:W-:Y:S05]  /*6ee0*/  @!P1 BRA `(.L_x_21) ;  /* 0x0000000000049947 */ /* 0x000fea0003800000 */
[----:B------:R-:W-:Y:S01]  /*6ef0*/  BPT.TRAP 0x1 ;  /* 0x000000040000795c */ /* 0x000fe20000300000 */
.L_x_21:
[----:B-1----:R-:W-:Y:S05]  /*6f00*/  @P0 BRA `(.L_x_22) ;  /* 0x0000000000080947 */ /* 0x002fea0003800000 */
[----:B------:R-:W1:Y:S02]  /*6f10*/  SYNCS.PHASECHK.TRANS64.TRYWAIT P0, [UR16], R2 ;  /* 0x00000002ff0075a7 */ /* 0x000e640008000150 */
[----:B-1----:R-:W-:Y:S05]  /*6f20*/  @!P0 BRA `(.L_x_23) ;  /* 0x000001e4000c8947 */ /* 0x002fea0003800000 */
.L_x_22:
        /* <DEDUP_REMOVED lines=64> */
[----:B-1----:R-:W3:Y:S04]  /*7330*/  LDL.LU.64 R108, [R1] ;  /* 0x00000000016c7983 */ /* 0x002ee80000300a00 */
        /* <DEDUP_REMOVED lines=64> */
[----:B------:R-:W-:Y:S02]  /*7740*/  UISETP.NE.AND UP0, UPT, UR7, URZ, UPT ;  /* 0x0000003f0700728c */ /* 0x000fe4000bf05270 */
[----:B------:R-:W-:Y:S02]  /*7750*/  USHF.R.U32.HI UR16, URZ, 0x4, UR16 ;  /* 0x000000043f107899 */ /* 0x000fe40008011610 */
[----:B------:R-:W-:Y:S02]  /*7760*/  USEL UR8, UR8, URZ, !UP0 ;  /* 0x0000003f08087287 */ /* 0x000fe4000c000000 */
[----:B------:R-:W-:Y:S02]  /*7770*/  ULOP3.LUT UR16, UR16, 0x3fff, URZ, 0xc0, !UPT ;  /* 0x00003fff10107892 */ /* 0x000fe4000f8ec03f */
[----:B------:R-:W-:Y:S02]  /*7780*/  UISETP.NE.U32.AND UP0, UPT, UR8, URZ, UPT ;  /* 0x0000003f0800728c */ /* 0x000fe4000bf05070 */
[----:B------:R-:W-:-:S02]  /*7790*/  ULOP3.LUT UR7, UR12, 0x10000, URZ, 0xfc, !UPT ;  /* 0x000100000c077892 */ /* 0x000fc4000f8efc3f */
[----:B------:R-:W-:Y:S02]  /*77a0*/  ULOP3.LUT UR8, UR16, 0x10000, URZ, 0xfc, !UPT ;  /* 0x0001000010087892 */ /* 0x000fe4000f8efc3f */
[----:B------:R-:W-:Y:S02]  /*77b0*/  ULEA UR7, UR14, UR7, 0xa ;  /* 0x000000070e077291 */ /* 0x000fe4000f8e503f */
[----:B------:R-:W-:Y:S01]  /*77c0*/  ULEA UR8, UR14, UR8, 0xa ;  /* 0x000000080e087291 */ /* 0x000fe2000f8e503f */
[----:B------:R-:W-:Y:S01]  /*77d0*/  UMOV UR17, 0x80000020 ;  /* 0x8000002000117882 */ /* 0x000fe20000000000 */
[----:B------:R-:W-:-:S03]  /*77e0*/  UMOV UR19, 0x80000020 ;  /* 0x8000002000137882 */ /* 0x000fc60000000000 */
[----:B------:R-:W-:Y:S02]  /*77f0*/  UMOV UR16, UR7 ;  /* 0x0000000700107c82 */ /* 0x000fe40008000000 */
[----:B------:R-:W-:Y:S01]  /*7800*/  UMOV UR18, UR8 ;  /* 0x0000000800127c82 */ /* 0x000fe20008000000 */
[----:B---3--:R-:W-:-:S06]  /*7810*/  WARPGROUP.ARRIVE ;  /* 0x00000000000079c5 */ /* 0x008fcc0000000000 */
[----:B------:R-:W-:Y:S03]  /*7820*/  QGMMA.64x256x32.F32.E5M2.E5M2 R108, gdesc[UR16], R108, UP0, gsb0 ;  /* 0x03e00000106c79f3 */ /* 0x000fe6000b80386c */
        /* <DEDUP_REMOVED lines=65> */
[----:B-1----:R-:W3:Y:S04]  /*7c40*/  LDL.LU.64 R234, [R1+0x868] ;  /* 0x0008680001ea7983 */ /* 0x002ee80000300a00 */
[----:B------:R-:W4:Y:S04]  /*7c50*/  LDL.LU.64 R232, [R1+0x860] ;  /* 0x0008600001e87983 */ /* 0x000f280000300a00 */
[----:B------:R-:W2:Y:S04]  /*7c60*/  LDL.LU.64 R230, [R1+0x858] ;  /* 0x0008580001e67983 */ /* 0x000ea80000300a00 */
        /* <DEDUP_REMOVED lines=60> */
[----:B------:R-:W2:Y:S01]  /*8030*/  LDL.LU.64 R108, [R1+0x670] ;  /* 0x00067000016c7983 */ /* 0x000ea20000300a00 */
[----:B------:R-:W-:Y:S01]  /*8040*/  UIADD3 UR16, UR7, 0x200, URZ ;  /* 0x0000020007107890 */ /* 0x000fe2000fffe03f */
[----:B------:R-:W-:-:S02]  /*8050*/  UMOV UR17, 0x80000020 ;  /* 0x8000002000117882 */ /* 0x000fc40000000000 */
[----:B---3--:R-:W-:Y:S04]  /*8060*/  STL.64 [R1+0x668], R234 ;  /* 0x000668ea01007387 */ /* 0x008fe80000100a00 */
[----:B----4-:R-:W-:Y:S04]  /*8070*/  STL.64 [R1+0x660], R232 ;  /* 0x000660e801007387 */ /* 0x010fe80000100a00 */
[----:B--2---:R-:W-:Y:S04]  /*8080*/  STL.64 [R1+0x658], R230 ;  /* 0x000658e601007387 */ /* 0x004fe80000100a00 */
        /* <DEDUP_REMOVED lines=38> */
[----:B------:R-:W-:Y:S01]  /*82f0*/  STL.64 [R1+0x520], R152 ;  /* 0x0005209801007387 */ /* 0x000fe20000100a00 */
[----:B------:R-:W-:-:S06]  /*8300*/  WARPGROUP.ARRIVE ;  /* 0x00000000000079c5 */ /* 0x000fcc0000000000 */
[----:B------:R-:W-:Y:S03]  /*8310*/  QGMMA.64x256x32.F32.E5M2.E5M2 R24, gdesc[UR16], R24, UP0, gsb0 ;  /* 0x03e00000101879f3 */ /* 0x000fe6000b803818 */
        /* <DEDUP_REMOVED lines=23> */
[----:B-1----:R-:W2:Y:S04]  /*8490*/  LDL.LU.64 R108, [R1] ;  /* 0x00000000016c7983 */ /* 0x002ea80000300a00 */
        /* <DEDUP_REMOVED lines=63> */
[----:B------:R-:W-:-:S02]  /*8890*/  UIADD3 UR16, UR7, 0x2, URZ ;  /* 0x0000000207107890 */ /* 0x000fc4000fffe03f */
[----:B------:R-:W-:Y:S01]  /*88a0*/  UIADD3 UR18, UR8, 0x2, URZ ;  /* 0x0000000208127890 */ /* 0x000fe2000fffe03f */
[----:B------:R-:W-:Y:S01]  /*88b0*/  UMOV UR17, 0x80000020 ;  /* 0x8000002000117882 */ /* 0x000fe20000000000 */
[----:B------:R-:W-:Y:S01]  /*88c0*/  UMOV UR19, 0x80000020 ;  /* 0x8000002000137882 */ /* 0x000fe20000000000 */
[----:B--2---:R-:W-:-:S06]  /*88d0*/  WARPGROUP.ARRIVE ;  /* 0x00000000000079c5 */ /* 0x004fcc0000000000 */
[----:B------:R-:W-:Y:S03]  /*88e0*/  QGMMA.64x256x32.F32.E5M2.E5M2 R108, gdesc[UR16], R108, gsb0 ;  /* 0x03e00000106c79f3 */ /* 0x000fe6000800386c */
[----:B------:R-:W-:Y:S02]  /*88f0*/  WARPGROUP.DEPBAR.LE gsb0, 0x0 ;  /* 0x00008000000079c5 */ /* 0x000fe40000010000 */
[----:B------:R-:W-:Y:S01]  /*8900*/  STL.64 [R1], R108 ;  /* 0x0000006c01007387 */ /* 0x000fe20000100a00 */
[----:B0-----:R-:W-:-:S03]  /*8910*/  IMAD.MOV.U32 R2, RZ, RZ, R108 ;  /* 0x000000ffff027224 */ /* 0x001fc600078e006c */
        /* <DEDUP_REMOVED lines=63> */
[----:B0-----:R0:W5:Y:S04]  /*8d10*/  LDL.LU.64 R234, [R1+0x668] ;  /* 0x0006680001ea7983 */ /* 0x0011680000300a00 */
[----:B------:R0:W5:Y:S04]  /*8d20*/  LDL.LU.64 R232, [R1+0x660] ;  /* 0x0006600001e87983 */ /* 0x0001680000300a00 */
        /* <DEDUP_REMOVED lines=63> */
[----:B------:R-:W-:Y:S01]  /*9120*/  UMOV UR17, 0x80000020 ;  /* 0x8000002000117882 */ /* 0x000fe20000000000 */
[----:B------:R-:W-:-:S04]  /*9130*/  UIADD3 UR6, UR6, 0x2, URZ ;  /* 0x0000000206067890 */ /* 0x000fc8000fffe03f */
[----:B------:R-:W-:-:S04]  /*9140*/  UISETP.NE.AND UP0, UPT, UR6, UR26, UPT ;  /* 0x0000001a0600728c */ /* 0x000fc8000bf05270 */
[----:B------:R-:W-:-:S06]  /*9150*/  USEL UR7, URZ, 0x1, UP0 ;  /* 0x000000013f077887 */ /* 0x000fcc0008000000 */
[----:B------:R-:W-:Y:S01]  /*9160*/  ISETP.NE.AND P0, PT, RZ, UR7, PT ;  /* 0x00000007ff007c0c */ /* 0x000fe2000bf05270 */
[----:B--2---:R-:W-:-:S06]  /*9170*/  WARPGROUP.ARRIVE ;  /* 0x00000000000079c5 */ /* 0x004fcc0000000000 */
[----:B------:R-:W-:Y:S03]  /*9180*/  QGMMA.64x256x32.F32.E5M2.E5M2 R24, gdesc[UR16], R24, gsb0 ;  /* 0x03e00000101879f3 */ /* 0x000fe60008003818 */
[----:B------:R-:W-:-:S03]  /*9190*/  WARPGROUP.DEPBAR.LE gsb0, 0x0 ;  /* 0x00008000000079c5 */ /* 0x000fc60000010000 */
[----:B0-----:R-:W-:Y:S05]  /*91a0*/  @!P0 BRA `(.L_x_24) ;  /* 0x0000003c000c8947 */ /* 0x001fea0003800000 */
[----:B-----5:R0:W-:Y:S04]  /*91b0*/  STL [R1+0x698], R225 ;  /* 0x000698e101007387 */ /* 0x0201e80000100800 */
[----:B------:R1:W-:Y:S01]  /*91c0*/  STL [R1+0x694], R226 ;  /* 0x000694e201007387 */ /* 0x0003e20000100800 */
[----:B0-----:R-:W-:-:S03]  /*91d0*/  IMAD.MOV.U32 R225, RZ, RZ, R2 ;  /* 0x000000ffffe17224 */ /* 0x001fc600078e0002 */
[----:B-1----:R-:W2:Y:S04]  /*91e0*/  LDL R226, [R1+0x4] ;  /* 0x0000040001e27983 */ /* 0x002ea80000100800 */
[----:B------:R0:W-:Y:S04]  /*91f0*/  STL [R1+0x690], R227 ;  /* 0x000690e301007387 */ /* 0x0001e80000100800 */
[----:B0-----:R-:W3:Y:S04]  /*9200*/  LDL R227, [R1+0x8] ;  /* 0x0000080001e37983 */ /* 0x001ee80000100800 */
[----:B------:R0:W-:Y:S04]  /*9210*/  STL [R1+0x68c], R228 ;  /* 0x00068ce401007387 */ /* 0x0001e80000100800 */
[----:B0-----:R-:W4:Y:S04]  /*9220*/  LDL R228, [R1+0xc] ;  /* 0x00000c0001e47983 */ /* 0x001f280000100800 */
        /* <DEDUP_REMOVED lines=209> */
[----:B0-----:R-:W4:Y:S04]  /*9f40*/  LDL.LU R121, [R1+0x200] ;  /* 0x0002000001797983 */ /* 0x001f280000300800 */
        /* <DEDUP_REMOVED lines=14> */
[----:B------:R-:W4:Y:S04]  /*a030*/  LDL.LU R2, [R1+0x230] ;  /* 0x0002300001027983 */ /* 0x000f280000300800 */
        /* <DEDUP_REMOVED lines=38> */
[----:B------:R0:W-:Y:S01]  /*a2a0*/  STL [R1+0x47c], R148 ;  /* 0x00047c9401007387 */ /* 0x0001e20000100800 */
[----:B------:R-:W-:-:S03]  /*a2b0*/  FADD R3, R225, R3 ;  /* 0x00000003e1037221 */ /* 0x000fc60000000000 */
[----:B0-----:R-:W4:Y:S04]  /*a2c0*/  LDL.LU R148, [R1+0x214] ;  /* 0x0002140001947983 */ /* 0x001f280000300800 */
[----:B------:R0:W-:Y:S01]  /*a2d0*/  STL [R1+0x478], R149 ;  /* 0x0004789501007387 */ /* 0x0001e20000100800 */
[----:B--2---:R-:W-:-:S01]  /*a2e0*/  FADD R4, R226, R4 ;  /* 0x00000004e2047221 */ /* 0x004fc20000000000 */
[----:B---3--:R-:W-:Y:S02]  /*a2f0*/  FADD R5, R227, R5 ;  /* 0x00000005e3057221 */ /* 0x008fe40000000000 */
[----:B0-----:R-:W2:Y:S04]  /*a300*/  LDL R149, [R1+0x1f4] ;  /* 0x0001f40001957983 */ /* 0x001ea80000100800 */
[----:B------:R0:W-:Y:S01]  /*a310*/  STL [R1+0x474], R150 ;  /* 0x0004749601007387 */ /* 0x0001e20000100800 */
[----:B----4-:R-:W-:-:S01]  /*a320*/  FADD R6, R228, R6 ;  /* 0x00000006e4067221 */ /* 0x010fc20000000000 */
[----:B------:R-:W-:-:S02]  /*a330*/  FADD R7, R229, R7 ;  /* 0x00000007e5077221 */ /* 0x000fc40000000000 */
[----:B0-----:R-:W3:Y:S04]  /*a340*/  LDL R150, [R1+0x1c0] ;  /* 0x0001c00001967983 */ /* 0x001ee80000100800 */
[----:B------:R0:W-:Y:S01]  /*a350*/  STL [R1+0x470], R151 ;  /* 0x0004709701007387 */ /* 0x0001e20000100800 */
[----:B------:R-:W-:-:S01]  /*a360*/  FADD R8, R230, R8 ;  /* 0x00000008e6087221 */ /* 0x000fc20000000000 */
[----:B------:R-:W-:Y:S02]  /*a370*/  FADD R9, R231, R9 ;  /* 0x00000009e7097221 */ /* 0x000fe40000000000 */
[----:B0-----:R-:W4:Y:S04]  /*a380*/  LDL R151, [R1+0x1f0] ;  /* 0x0001f00001977983 */ /* 0x001f280000100800 */
[----:B------:R0:W-:Y:S01]  /*a390*/  STL [R1+0x46c], R0 ;  /* 0x00046c0001007387 */ /* 0x0001e20000100800 */
[----:B------:R-:W-:-:S01]  /*a3a0*/  FADD R10, R232, R10 ;  /* 0x0000000ae80a7221 */ /* 0x000fc20000000000 */
[----:B------:R-:W-:-:S02]  /*a3b0*/  FADD R11, R233, R11 ;  /* 0x0000000be90b7221 */ /* 0x000fc40000000000 */
[----:B0-----:R-:W2:Y:S04]  /*a3c0*/  LDL.LU R0, [R1+0x210] ;  /* 0x0002100001007983 */ /* 0x001ea80000300800 */
[----:B------:R-:W3:Y:S04]  /*a3d0*/  LDL.LU R225, [R1+0x698] ;  /* 0x0006980001e17983 */ /* 0x000ee80000300800 */
[----:B------:R-:W4:Y:S04]  /*a3e0*/  LDL.LU R226, [R1+0x694] ;  /* 0x0006940001e27983 */ /* 0x000f280000300800 */
[----:B------:R-:W2:Y:S04]  /*a3f0*/  LDL.LU R227, [R1+0x690] ;  /* 0x0006900001e37983 */ /* 0x000ea80000300800 */
[----:B------:R-:W2:Y:S04]  /*a400*/  LDL.LU R228, [R1+0x68c] ;  /* 0x00068c0001e47983 */ /* 0x000ea80000300800 */
[----:B------:R-:W2:Y:S01]  /*a410*/  LDL.LU R229, [R1+0x688] ;  /* 0x0006880001e57983 */ /* 0x000ea20000300800 */
[----:B------:R-:W-:-:S03]  /*a420*/  FADD R12, R234, R12 ;  /* 0x0000000cea0c7221 */ /* 0x000fc60000000000 */
[----:B------:R-:W2:Y:S01]  /*a430*/  LDL.LU R230, [R1+0x684] ;  /* 0x0006840001e67983 */ /* 0x000ea20000300800 */
[----:B------:R-:W-:-:S03]  /*a440*/  FADD R13, R235, R13 ;  /* 0x0000000deb0d7221 */ /* 0x000fc60000000000 */
[----:B------:R-:W2:Y:S04]  /*a450*/  LDL.LU R231, [R1+0x680] ;  /* 0x0006800001e77983 */ /* 0x000ea80000300800 */
[----:B------:R-:W2:Y:S04]  /*a460*/  LDL.LU R232, [R1+0x67c] ;  /* 0x00067c0001e87983 */ /* 0x000ea80000300800 */
[----:B------:R-:W2:Y:S04]  /*a470*/  LDL.LU R233, [R1+0x678] ;  /* 0x0006780001e97983 */ /* 0x000ea80000300800 */
[----:B------:R-:W2:Y:S04]  /*a480*/  LDL.LU R234, [R1+0x674] ;  /* 0x0006740001ea7983 */ /* 0x000ea80000300800 */
[----:B------:R-:W2:Y:S01]  /*a490*/  LDL.LU R235, [R1+0x670] ;  /* 0x0006700001eb7983 */ /* 0x000ea20000300800 */
[----:B------:R-:W-:-:S01]  /*a4a0*/  FADD R14, R24, R14 ;  /* 0x0000000e180e7221 */ /* 0x000fc20000000000 */
[----:B------:R-:W-:Y:S01]  /*a4b0*/  FADD R15, R25, R15 ;  /* 0x0000000f190f7221 */ /* 0x000fe20000000000 */
[----:B------:R-:W-:-:S01]  /*a4c0*/  FADD R16, R26, R16 ;  /* 0x000000101a107221 */ /* 0x000fc20000000000 */
[----:B------:R-:W2:Y:S01]  /*a4d0*/  LDL.LU R24, [R1+0x66c] ;  /* 0x00066c0001187983 */ /* 0x000ea20000300800 */
[----:B------:R-:W-:-:S01]  /*a4e0*/  FADD R17, R27, R17 ;  /* 0x000000111b117221 */ /* 0x000fc20000000000 */
[----:B------:R-:W-:-:S02]  /*a4f0*/  FADD R18, R28, R18 ;  /* 0x000000121c127221 */ /* 0x000fc40000000000 */
[----:B------:R-:W2:Y:S01]  /*a500*/  LDL.LU R25, [R1+0x668] ;  /* 0x0006680001197983 */ /* 0x000ea20000300800 */
[----:B------:R-:W-:-:S03]  /*a510*/  FADD R19, R29, R19 ;  /* 0x000000131d137221 */ /* 0x000fc60000000000 */
        /* <DEDUP_REMOVED lines=155> */
[----:B---3--:R-:W-:-:S03]  /*aed0*/  FADD R225, R107, R225 ;  /* 0x000000e16be17221 */ /* 0x008fc60000000000 */
[----:B------:R-:W3:Y:S01]  /*aee0*/  LDL.LU R104, [R1+0x52c] ;  /* 0x00052c0001687983 */ /* 0x000ee20000300800 */
[----:B----4-:R-:W-:-:S03]  /*aef0*/  FADD R226, R108, R226 ;  /* 0x000000e26ce27221 */ /* 0x010fc60000000000 */
[----:B------:R-:W4:Y:S01]  /*af00*/  LDL.LU R105, [R1+0x528] ;  /* 0x0005280001697983 */ /* 0x000f220000300800 */
[----:B--2---:R-:W-:-:S03]  /*af10*/  FADD R227, R109, R227 ;  /* 0x000000e36de37221 */ /* 0x004fc60000000000 */
        /* <DEDUP_REMOVED lines=15> */
[----:B------:R-:W-:-:S01]  /*b010*/  FADD R235, R117, R235 ;  /* 0x000000eb75eb7221 */ /* 0x000fc20000000000 */
[----:B------:R-:W-:Y:S02]  /*b020*/  FADD R121, R120, R121 ;  /* 0x0000007978797221 */ /* 0x000fe40000000000 */
[----:B------:R-:W2:Y:S01]  /*b030*/  LDL.LU R114, [R1+0x504] ;  /* 0x0005040001727983 */ /* 0x000ea20000300800 */
[----:B------:R-:W-:-:S03]  /*b040*/  FADD R236, R118, R236 ;  /* 0x000000ec76ec7221 */ /* 0x000fc60000000000 */
[----:B------:R-:W2:Y:S01]  /*b050*/  LDL.LU R115, [R1+0x500] ;  /* 0x0005000001737983 */ /* 0x000ea20000300800 */
[----:B------:R-:W-:-:S03]  /*b060*/  FADD R237, R119, R237 ;  /* 0x000000ed77ed7221 */ /* 0x000fc60000000000 */
[----:B------:R-:W2:Y:S01]  /*b070*/  LDL.LU R116, [R1+0x4fc] ;  /* 0x0004fc0001747983 */ /* 0x000ea20000300800 */
[----:B------:R-:W-:-:S03]  /*b080*/  FADD R123, R122, R123 ;  /* 0x0000007b7a7b7221 */ /* 0x000fc60000000000 */
[----:B------:R-:W2:Y:S04]  /*b090*/  LDL.LU R117, [R1+0x4f8] ;  /* 0x0004f80001757983 */ /* 0x000ea80000300800 */
[----:B------:R-:W2:Y:S01]  /*b0a0*/  LDL.LU R118, [R1+0x4f4] ;  /* 0x0004f40001767983 */ /* 0x000ea20000300800 */
[----:B------:R-:W-:-:S03]  /*b0b0*/  FADD R125, R124, R125 ;  /* 0x0000007d7c7d7221 */ /* 0x000fc60000000000 */
[----:B------:R-:W2:Y:S04]  /*b0c0*/  LDL.LU R119, [R1+0x4f0] ;  /* 0x0004f00001777983 */ /* 0x000ea80000300800 */
[----:B------:R-:W2:Y:S04]  /*b0d0*/  LDL.LU R120, [R1+0x4ec] ;  /* 0x0004ec0001787983 */ /* 0x000ea80000300800 */
[----:B------:R0:W-:Y:S01]  /*b0e0*/  STL [R1+0x200], R121 ;  /* 0x0002007901007387 */ /* 0x0001e20000100800 */
[----:B------:R-:W-:-:S01]  /*b0f0*/  FADD R127, R126, R127 ;  /* 0x0000007f7e7f7221 */ /* 0x000fc20000000000 */
[----:B------:R-:W-:Y:S01]  /*b100*/  FADD R0, R128, R0 ;  /* 0x0000000080007221 */ /* 0x000fe20000000000 */
[----:B------:R-:W-:-:S01]  /*b110*/  FADD R148, R150, R148 ;  /* 0x0000009496947221 */ /* 0x000fc20000000000 */
[----:B0-----:R-:W2:Y:S04]  /*b120*/  LDL.LU R121, [R1+0x4e8] ;  /* 0x0004e80001797983 */ /* 0x001ea80000300800 */
        /* <DEDUP_REMOVED lines=9> */
[----:B------:R-:W-:-:S02]  /*b1c0*/  FADD R136, R137, R136 ;  /* 0x0000008889887221 */ /* 0x000fc40000000000 */
[----:B0-----:R-:W2:Y:S04]  /*b1d0*/  LDL.LU R125, [R1+0x4d8] ;  /* 0x0004d800017d7983 */ /* 0x001ea80000300800 */
[----:B------:R-:W2:Y:S04]  /*b1e0*/  LDL.LU R126, [R1+0x4d4] ;  /* 0x0004d400017e7983 */ /* 0x000ea80000300800 */
[----:B------:R0:W-:Y:S01]  /*b1f0*/  STL [R1+0x20c], R127 ;  /* 0x00020c7f01007387 */ /* 0x0001e20000100800 */
[----:B------:R-:W-:-:S01]  /*b200*/  FADD R132, R134, R132 ;  /* 0x0000008486847221 */ /* 0x000fc20000000000 */
[----:B------:R-:W-:-:S02]  /*b210*/  FADD R2, R130, R2 ;  /* 0x0000000282027221 */ /* 0x000fc40000000000 */
[----:B0-----:R-:W2:Y:S04]  /*b220*/  LDL.LU R127, [R1+0x4d0] ;  /* 0x0004d000017f7983 */ /* 0x001ea80000300800 */
[----:B------:R-:W2:Y:S04]  /*b230*/  LDL.LU R128, [R1+0x4cc] ;  /* 0x0004cc0001807983 */ /* 0x000ea80000300800 */
[----:B------:R-:W-:Y:S04]  /*b240*/  STL [R1+0x210], R0 ;  /* 0x0002100001007387 */ /* 0x000fe80000100800 */
[----:B------:R-:W-:Y:S04]  /*b250*/  STL [R1+0x214], R148 ;  /* 0x0002149401007387 */ /* 0x000fe80000100800 */
[----:B------:R-:W-:Y:S04]  /*b260*/  STL [R1+0x218], R144 ;  /* 0x0002189001007387 */ /* 0x000fe80000100800 */
[----:B------:R-:W-:Y:S04]  /*b270*/  STL [R1+0x21c], R142 ;  /* 0x00021c8e01007387 */ /* 0x000fe80000100800 */
[----:B------:R-:W-:Y:S04]  /*b280*/  STL [R1+0x220], R140 ;  /* 0x0002208c01007387 */ /* 0x000fe80000100800 */
[----:B------:R-:W-:Y:S04]  /*b290*/  STL [R1+0x224], R138 ;  /* 0x0002248a01007387 */ /* 0x000fe80000100800 */
[----:B------:R-:W3:Y:S04]  /*b2a0*/  LDL.LU R130, [R1+0x234] ;  /* 0x0002340001827983 */ /* 0x000ee80000300800 */
[----:B------:R-:W-:Y:S04]  /*b2b0*/  STL [R1+0x228], R136 ;  /* 0x0002288801007387 */ /* 0x000fe80000100800 */
[----:B------:R0:W-:Y:S04]  /*b2c0*/  STL [R1+0x22c], R132 ;  /* 0x00022c8401007387 */ /* 0x0001e80000100800 */
[----:B0-----:R-:W4:Y:S04]  /*b2d0*/  LDL.LU R132, [R1+0x238] ;  /* 0x0002380001847983 */ /* 0x001f280000300800 */
[----:B------:R-:W2:Y:S04]  /*b2e0*/  LDL.LU R134, [R1+0x23c] ;  /* 0x00023c0001867983 */ /* 0x000ea80000300800 */
[----:B------:R0:W-:Y:S04]  /*b2f0*/  STL [R1+0x230], R2 ;  /* 0x0002300201007387 */ /* 0x0001e80000100800 */
[----:B------:R-:W2:Y:S04]  /*b300*/  LDL.LU R136, [R1+0x240] ;  /* 0x0002400001887983 */ /* 0x000ea80000300800 */
        /* <DEDUP_REMOVED lines=11> */
[----:B0-----:R-:W2:Y:S04]  /*b3c0*/  LDL.LU R2, [R1+0x270] ;  /* 0x0002700001027983 */ /* 0x001ea80000300800 */
[----:B------:R-:W2:Y:S01]  /*b3d0*/  LDL.LU R0, [R1+0x274] ;  /* 0x0002740001007983 */ /* 0x000ea20000300800 */
[----:B---3--:R-:W-:-:S03]  /*b3e0*/  FADD R130, R129, R130 ;  /* 0x0000008281827221 */ /* 0x008fc60000000000 */
[----:B------:R-:W3:Y:S04]  /*b3f0*/  LDL.LU R129, [R1+0x4c8] ;  /* 0x0004c80001817983 */ /* 0x000ee80000300800 */
[----:B------:R0:W-:Y:S04]  /*b400*/  STL [R1+0x234], R130 ;  /* 0x0002348201007387 */ /* 0x0001e80000100800 */
[----:B0-----:R-:W3:Y:S01]  /*b410*/  LDL.LU R130, [R1+0x4c4] ;  /* 0x0004c40001827983 */ /* 0x001ee20000300800 */
[----:B----4-:R-:W-:-:S03]  /*b420*/  FADD R132, R131, R132 ;  /* 0x0000008483847221 */ /* 0x010fc60000000000 */
[----:B------:R-:W4:Y:S01]  /*b430*/  LDL.LU R131, [R1+0x4c0] ;  /* 0x0004c00001837983 */ /* 0x000f220000300800 */
[----:B--2---:R-:W-:-:S03]  /*b440*/  FADD R134, R133, R134 ;  /* 0x0000008685867221 */ /* 0x004fc60000000000 */
[----:B------:R0:W-:Y:S01]  /*b450*/  STL [R1+0x238], R132 ;  /* 0x0002388401007387 */ /* 0x0001e20000100800 */
[----:B------:R-:W-:-:S03]  /*b460*/  FADD R136, R135, R136 ;  /* 0x0000008887887221 */ /* 0x000fc60000000000 */
[----:B0-----:R-:W2:Y:S01]  /*b470*/  LDL.LU R132, [R1+0x4bc] ;  /* 0x0004bc0001847983 */ /* 0x001ea20000300800 */
[----:B------:R-:W-:-:S03]  /*b480*/  FADD R150, R151, R150 ;  /* 0x0000009697967221 */ /* 0x000fc60000000000 */
[----:B------:R-:W2:Y:S01]  /*b490*/  LDL.LU R133, [R1+0x4b8] ;  /* 0x0004b80001857983 */ /* 0x000ea20000300800 */
[----:B------:R-:W-:-:S03]  /*b4a0*/  FADD R148, R149, R148 ;  /* 0x0000009495947221 */ /* 0x000fc60000000000 */
[----:B------:R0:W-:Y:S01]  /*b4b0*/  STL [R1+0x23c], R134 ;  /* 0x00023c8601007387 */ /* 0x0001e20000100800 */
[----:B------:R-:W-:-:S01]  /*b4c0*/  FADD R146, R147, R146 ;  /* 0x0000009293927221 */ /* 0x000fc20000000000 */
[----:B------:R-:W-:Y:S02]  /*b4d0*/  FADD R144, R145, R144 ;  /* 0x0000009091907221 */ /* 0x000fe40000000000 */
[----:B0-----:R-:W2:Y:S01]  /*b4e0*/  LDL.LU R134, [R1+0x4b4] ;  /* 0x0004b40001867983 */ /* 0x001ea20000300800 */
[----:B------:R-:W-:-:S03]  /*b4f0*/  FADD R143, R24, R143 ;  /* 0x0000008f188f7221 */ /* 0x000fc60000000000 */
[----:B------:R-:W2:Y:S01]  /*b500*/  LDL.LU R135, [R1+0x4b0] ;  /* 0x0004b00001877983 */ /* 0x000ea20000300800 */
[----:B------:R-:W-:-:S03]  /*b510*/  FADD R142, R25, R142 ;  /* 0x0000008e198e7221 */ /* 0x000fc60000000000 */
[----:B------:R0:W-:Y:S01]  /*b520*/  STL [R1+0x240], R136 ;  /* 0x0002408801007387 */ /* 0x0001e20000100800 */
[----:B------:R-:W-:-:S01]  /*b530*/  FADD R141, R26, R141 ;  /* 0x0000008d1a8d7221 */ /* 0x000fc20000000000 */
[----:B------:R-:W-:Y:S01]  /*b540*/  FADD R140, R27, R140 ;  /* 0x0000008c1b8c7221 */ /* 0x000fe20000000000 */
[----:B------:R-:W-:-:S01]  /*b550*/  FADD R139, R28, R139 ;  /* 0x0000008b1c8b7221 */ /* 0x000fc20000000000 */
[----:B0-----:R-:W2:Y:S01]  /*b560*/  LDL.LU R136, [R1+0x4ac] ;  /* 0x0004ac0001887983 */ /* 0x001ea20000300800 */
[----:B------:R-:W-:-:S03]  /*b570*/  FADD R138, R29, R138 ;  /* 0x0000008a1d8a7221 */ /* 0x000fc60000000000 */
[----:B------:R0:W-:Y:S01]  /*b580*/  STL [R1+0x244], R150 ;  /* 0x0002449601007387 */ /* 0x0001e20000100800 */
[----:B------:R-:W-:-:S03]  /*b590*/  FADD R137, R30, R137 ;  /* 0x000000891e897221 */ /* 0x000fc60000000000 */
[----:B------:R1:W-:Y:S01]  /*b5a0*/  STL [R1+0x248], R148 ;  /* 0x0002489401007387 */ /* 0x0003e20000100800 */
[----:B------:R-:W-:-:S03]  /*b5b0*/  FADD R2, R31, R2 ;  /* 0x000000021f027221 */ /* 0x000fc60000000000 */
[----:B------:R1:W-:Y:S01]  /*b5c0*/  STL [R1+0x24c], R146 ;  /* 0x00024c9201007387 */ /* 0x0003e20000100800 */
[----:B------:R-:W-:-:S03]  /*b5d0*/  FADD R0, R32, R0 ;  /* 0x0000000020007221 */ /* 0x000fc60000000000 */
[----:B------:R1:W-:Y:S04]  /*b5e0*/  STL [R1+0x250], R144 ;  /* 0x0002509001007387 */ /* 0x0003e80000100800 */
[----:B------:R1:W-:Y:S04]  /*b5f0*/  STL [R1+0x254], R143 ;  /* 0x0002548f01007387 */ /* 0x0003e80000100800 */
[----:B------:R1:W-:Y:S04]  /*b600*/  STL [R1+0x258], R142 ;  /* 0x0002588e01007387 */ /* 0x0003e80000100800 */
[----:B------:R1:W-:Y:S04]  /*b610*/  STL [R1+0x25c], R141 ;  /* 0x00025c8d01007387 */ /* 0x0003e80000100800 */
[----:B------:R1:W-:Y:S04]  /*b620*/  STL [R1+0x260], R140 ;  /* 0x0002608c01007387 */ /* 0x0003e80000100800 */
[----:B------:R1:W-:Y:S04]  /*b630*/  STL [R1+0x264], R139 ;  /* 0x0002648b01007387 */ /* 0x0003e80000100800 */
[----:B------:R1:W-:Y:S04]  /*b640*/  STL [R1+0x268], R138 ;  /* 0x0002688a01007387 */ /* 0x0003e80000100800 */
[----:B------:R-:W3:Y:S04]  /*b650*/  LDL.LU R151, [R1+0x278] ;  /* 0x0002780001977983 */ /* 0x000ee80000300800 */
[----:B------:R1:W-:Y:S04]  /*b660*/  STL [R1+0x26c], R137 ;  /* 0x00026c8901007387 */ /* 0x0003e80000100800 */
[----:B0-----:R-:W4:Y:S04]  /*b670*/  LDL.LU R150, [R1+0x27c] ;  /* 0x00027c0001967983 */ /* 0x001f280000300800 */
[----:B------:R0:W-:Y:S04]  /*b680*/  STL [R1+0x270], R2 ;  /* 0x0002700201007387 */ /* 0x0001e80000100800 */
[----:B------:R-:W2:Y:S04]  /*b690*/  LDL.LU R149, [R1+0x280] ;  /* 0x0002800001957983 */ /* 0x000ea80000300800 */
[----:B------:R0:W-:Y:S04]  /*b6a0*/  STL [R1+0x274], R0 ;  /* 0x0002740001007387 */ /* 0x0001e80000100800 */
[----:B-1----:R-:W2:Y:S04]  /*b6b0*/  LDL.LU R148, [R1+0x284] ;  /* 0x0002840001947983 */ /* 0x002ea80000300800 */
        /* <DEDUP_REMOVED lines=13> */
[----:B---3--:R-:W-:-:S05]  /*b790*/  FADD R151, R33, R151 ;  /* 0x0000009721977221 */ /* 0x008fca0000000000 */
[----:B------:R0:W-:Y:S01]  /*b7a0*/  STL [R1+0x278], R151 ;  /* 0x0002789701007387 */ /* 0x0001e20000100800 */
[----:B----4-:R-:W-:-:S05]  /*b7b0*/  FADD R150, R34, R150 ;  /* 0x0000009622967221 */ /* 0x010fca0000000000 */
[----:B------:R1:W-:Y:S01]  /*b7c0*/  STL [R1+0x27c], R150 ;  /* 0x00027c9601007387 */ /* 0x0003e20000100800 */
[----:B--2---:R-:W-:-:S05]  /*b7d0*/  FADD R149, R35, R149 ;  /* 0x0000009523957221 */ /* 0x004fca0000000000 */
[----:B------:R2:W-:Y:S01]  /*b7e0*/  STL [R1+0x280], R149 ;  /* 0x0002809501007387 */ /* 0x0005e20000100800 */
[----:B------:R-:W-:-:S01]  /*b7f0*/  FADD R148, R36, R148 ;  /* 0x0000009424947221 */ /* 0x000fc20000000000 */
[----:B------:R-:W-:-:S04]  /*b800*/  FADD R147, R37, R147 ;  /* 0x0000009325937221 */ /* 0x000fc80000000000 */
[----:B------:R3:W-:Y:S01]  /*b810*/  STL [R1+0x284], R148 ;  /* 0x0002849401007387 */ /* 0x0007e20000100800 */
[----:B------:R-:W-:-:S03]  /*b820*/  FADD R146, R38, R146 ;  /* 0x0000009226927221 */ /* 0x000fc60000000000 */
        /* <DEDUP_REMOVED lines=20> */
[----:B0-----:R-:W4:Y:S01]  /*b970*/  LDL.LU R151, [R1+0x2bc] ;  /* 0x0002bc0001977983 */ /* 0x001f220000300800 */
[----:B------:R-:W-:-:S03]  /*b980*/  FADD R0, R49, R0 ;  /* 0x0000000031007221 */ /* 0x000fc60000000000 */
[----:B------:R0:W-:Y:S04]  /*b990*/  STL [R1+0x2b0], R137 ;  /* 0x0002b08901007387 */ /* 0x0001e80000100800 */
[----:B-1----:R-:W4:Y:S04]  /*b9a0*/  LDL.LU R150, [R1+0x2c0] ;  /* 0x0002c00001967983 */ /* 0x002f280000300800 */
[----:B------:R1:W-:Y:S04]  /*b9b0*/  STL [R1+0x2b4], R2 ;  /* 0x0002b40201007387 */ /* 0x0003e80000100800 */
[----:B--2---:R-:W2:Y:S04]  /*b9c0*/  LDL.LU R149, [R1+0x2c4] ;  /* 0x0002c40001957983 */ /* 0x004ea80000300800 */
[----:B------:R1:W-:Y:S04]  /*b9d0*/  STL [R1+0x2b8], R0 ;  /* 0x0002b80001007387 */ /* 0x0003e80000100800 */
[----:B---3--:R-:W3:Y:S04]  /*b9e0*/  LDL.LU R148, [R1+0x2c8] ;  /* 0x0002c80001947983 */ /* 0x008ee80000300800 */
[----:B----4-:R-:W4:Y:S04]  /*b9f0*/  LDL.LU R147, [R1+0x2cc] ;  /* 0x0002cc0001937983 */ /* 0x010f280000300800 */
[----:B------:R-:W4:Y:S04]  /*ba00*/  LDL.LU R146, [R1+0x2d0] ;  /* 0x0002d00001927983 */ /* 0x000f280000300800 */
        /* <DEDUP_REMOVED lines=8> */
[----:B0-----:R-:W4:Y:S04]  /*ba90*/  LDL.LU R137, [R1+0x2f4] ;  /* 0x0002f40001897983 */ /* 0x001f280000300800 */
[----:B-1----:R-:W4:Y:S04]  /*baa0*/  LDL.LU R2, [R1+0x2f8] ;  /* 0x0002f80001027983 */ /* 0x002f280000300800 */
[----:B------:R-:W4:Y:S01]  /*bab0*/  LDL.LU R0, [R1+0x2fc] ;  /* 0x0002fc0001007983 */ /* 0x000f220000300800 */
[----:B------:R-:W-:-:S01]  /*bac0*/  FADD R151, R50, R151 ;  /* 0x0000009732977221 */ /* 0x000fc20000000000 */
[----:B------:R-:W-:-:S04]  /*bad0*/  FADD R150, R51, R150 ;  /* 0x0000009633967221 */ /* 0x000fc80000000000 */
[----:B------:R0:W-:Y:S01]  /*bae0*/  STL [R1+0x2bc], R151 ;  /* 0x0002bc9701007387 */ /* 0x0001e20000100800 */
[----:B--2---:R-:W-:-:S03]  /*baf0*/  FADD R149, R52, R149 ;  /* 0x0000009534957221 */ /* 0x004fc60000000000 */
[----:B------:R1:W-:Y:S01]  /*bb00*/  STL [R1+0x2c0], R150 ;  /* 0x0002c09601007387 */ /* 0x0003e20000100800 */
[----:B---3--:R-:W-:-:S03]  /*bb10*/  FADD R148, R53, R148 ;  /* 0x0000009435947221 */ /* 0x008fc60000000000 */
[----:B------:R2:W-:Y:S01]  /*bb20*/  STL [R1+0x2c4], R149 ;  /* 0x0002c49501007387 */ /* 0x0005e20000100800 */
[----:B----4-:R-:W-:-:S03]  /*bb30*/  FADD R147, R54, R147 ;  /* 0x0000009336937221 */ /* 0x010fc60000000000 */
        /* <DEDUP_REMOVED lines=198> */
[----:B------:R-:W-:Y:S01]  /*c7a0*/  STL [R1+0x3cc], R151 ;  /* 0x0003cc9701007387 */ /* 0x000fe20000100800 */
[----:B--2---:R-:W-:-:S03]  /*c7b0*/  FADD R149, R120, R149 ;  /* 0x0000009578957221 */ /* 0x004fc60000000000 */
[----:B------:R-:W-:Y:S01]  /*c7c0*/  STL [R1+0x3d0], R150 ;  /* 0x0003d09601007387 */ /* 0x000fe20000100800 */
[----:B---3--:R-:W-:-:S03]  /*c7d0*/  FADD R148, R121, R148 ;  /* 0x0000009479947221 */ /* 0x008fc60000000000 */
[----:B------:R-:W-:Y:S01]  /*c7e0*/  STL [R1+0x3d4], R149 ;  /* 0x0003d49501007387 */ /* 0x000fe20000100800 */
[----:B----4-:R-:W-:-:S03]  /*c7f0*/  FADD R147, R122, R147 ;  /* 0x000000937a937221 */ /* 0x010fc60000000000 */
[----:B------:R-:W-:Y:S01]  /*c800*/  STL [R1+0x3d8], R148 ;  /* 0x0003d89401007387 */ /* 0x000fe20000100800 */
[----:B------:R-:W-:-:S03]  /*c810*/  FADD R146, R123, R146 ;  /* 0x000000927b927221 */ /* 0x000fc60000000000 */
        /* <DEDUP_REMOVED lines=18> */
[----:B------:R-:W-:Y:S04]  /*c940*/  STL [R1+0x400], R138 ;  /* 0x0004008a01007387 */ /* 0x000fe80000100800 */
[----:B------:R0:W-:Y:S04]  /*c950*/  STL [R1+0x404], R137 ;  /* 0x0004048901007387 */ /* 0x0001e80000100800 */
[----:B0-----:R-:W2:Y:S01]  /*c960*/  LDL.LU R137, [R1+0x410] ;  /* 0x0004100001897983 */ /* 0x001ea20000300800 */
[----:B------:R-:W-:-:S01]  /*c970*/  FADD R2, R133, R2 ;  /* 0x0000000285027221 */ /* 0x000fc20000000000 */
[----:B------:R-:W-:-:S02]  /*c980*/  FADD R0, R134, R0 ;  /* 0x0000000086007221 */ /* 0x000fc40000000000 */
[----:B------:R-:W3:Y:S04]  /*c990*/  LDL.LU R138, [R1+0x414] ;  /* 0x00041400018a7983 */ /* 0x000ee80000300800 */
[----:B------:R-:W-:Y:S04]  /*c9a0*/  STL [R1+0x408], R2 ;  /* 0x0004080201007387 */ /* 0x000fe80000100800 */
[----:B------:R-:W4:Y:S04]  /*c9b0*/  LDL.LU R139, [R1+0x418] ;  /* 0x00041800018b7983 */ /* 0x000f280000300800 */
[----:B------:R0:W-:Y:S04]  /*c9c0*/  STL [R1+0x40c], R0 ;  /* 0x00040c0001007387 */ /* 0x0001e80000100800 */
        /* <DEDUP_REMOVED lines=13> */
[----:B------:R-:W4:Y:S01]  /*caa0*/  LDL.LU R2, [R1+0x450] ;  /* 0x0004500001027983 */ /* 0x000f220000300800 */
[----:B--2---:R-:W-:-:S05]  /*cab0*/  FADD R137, R135, R137 ;  /* 0x0000008987897221 */ /* 0x004fca0000000000 */
[----:B------:R0:W-:Y:S04]  /*cac0*/  STL [R1+0x410], R137 ;  /* 0x0004108901007387 */ /* 0x0001e80000100800 */
[----:B0-----:R-:W4:Y:S01]  /*cad0*/  LDL.LU R137, [R1+0x4a8] ;  /* 0x0004a80001897983 */ /* 0x001f220000300800 */
[----:B---3--:R-:W-:-:S05]  /*cae0*/  FADD R138, R136, R138 ;  /* 0x0000008a888a7221 */ /* 0x008fca0000000000 */
[----:B------:R0:W-:Y:S04]  /*caf0*/  STL [R1+0x414], R138 ;  /* 0x0004148a01007387 */ /* 0x0001e80000100800 */
[----:B0-----:R-:W2:Y:S01]  /*cb00*/  LDL.LU R138, [R1+0x4a4] ;  /* 0x0004a400018a7983 */ /* 0x001ea20000300800 */
[----:B----4-:R-:W-:-:S05]  /*cb10*/  FADD R139, R137, R139 ;  /* 0x0000008b898b7221 */ /* 0x010fca0000000000 */
[----:B------:R0:W-:Y:S04]  /*cb20*/  STL [R1+0x418], R139 ;  /* 0x0004188b01007387 */ /* 0x0001e80000100800 */
[----:B0-----:R-:W3:Y:S01]  /*cb30*/  LDL.LU R139, [R1+0x4a0] ;  /* 0x0004a000018b7983 */ /* 0x001ee20000300800 */
[----:B--2---:R-:W-:-:S05]  /*cb40*/  FADD R140, R138, R140 ;  /* 0x0000008c8a8c7221 */ /* 0x004fca0000000000 */
[----:B------:R0:W-:Y:S04]  /*cb50*/  STL [R1+0x41c], R140 ;  /* 0x00041c8c01007387 */ /* 0x0001e80000100800 */
[----:B0-----:R-:W2:Y:S01]  /*cb60*/  LDL.LU R140, [R1+0x49c] ;  /* 0x00049c00018c7983 */ /* 0x001ea20000300800 */
[----:B---3--:R-:W-:-:S05]  /*cb70*/  FADD R141, R139, R141 ;  /* 0x0000008d8b8d7221 */ /* 0x008fca0000000000 */
        /* <DEDUP_REMOVED lines=34> */
[----:B0-----:R0:W5:Y:S01]  /*cda0*/  LDL.LU R0, [R1+0x46c] ;  /* 0x00046c0001007983 */ /* 0x0011620000300800 */
[----:B------:R-:W-:Y:S01]  /*cdb0*/  UMOV UR6, URZ ;  /* 0x0000003f00067c82 */ /* 0x000fe20008000000 */
[----:B---3--:R-:W-:-:S05]  /*cdc0*/  FADD R2, R2, R151 ;  /* 0x0000009702027221 */ /* 0x008fca0000000000 */
[----:B------:R0:W-:Y:S02]  /*cdd0*/  STL [R1+0x450], R2 ;  /* 0x0004500201007387 */ /* 0x0001e40000100800 */
.L_x_24:
[----:B------:R-:W-:Y:S05]  /*cde0*/  @!P1 BRA `(.L_x_25) ;  /* 0x0000000000049947 */ /* 0x000fea0003800000 */
[----:B------:R-:W-:Y:S01]  /*cdf0*/  BPT.TRAP 0x1 ;  /* 0x000000040000795c */ /* 0x000fe20000300000 */
.L_x_25:
[----:B------:R-:W-:Y:S02]  /*ce00*/  UISETP.GT.U32.AND UP0, UPT, UR13, 0x1, UPT ;  /* 0x000000010d00788c */ /* 0x000fe4000bf04070 */
[----:B------:R-:W-:-:S04]  /*ce10*/  ULEA UR8, UR25, UR11, 0x3 ;  /* 0x0000000b19087291 */ /* 0x000fc8000f8e183f */
[----:B------:R-:W-:Y:S01]  /*ce20*/  UIADD3 UR8, UR8, 0x38, URZ ;  /* 0x0000003808087890 */ /* 0x000fe2000fffe03f */
[----:B------:R-:W-:-:S03]  /*ce30*/  PLOP3.LUT P0, PT, PT, PT, UP0, 0x80, 0x0 ;  /* 0x000000000000781c */ /* 0x000fc60003f0f008 */
[----:B------:R-:W-:-:S09]  /*ce40*/  UPRMT UR8, URZ, 0x654, UR8 ;  /* 0x000006543f087896 */ /* 0x000fd20008000008 */
[----:B------:R-:W-:Y:S01]  /*ce50*/  SYNCS.ARRIVE.TRANS64.RED.A1T0 RZ, [UR8], RZ ;  /* 0x000000ffffff79a7 */ /* 0x000fe20008100408 */
[----:B------:R-:W-:Y:S05]  /*ce60*/  @P0 BRA `(.L_x_26) ;  /* 0x0000000000040947 */ /* 0x000fea0003800000 */
[----:B------:R-:W-:Y:S01]  /*ce70*/  BPT.TRAP 0x1 ;  /* 0x000000040000795c */ /* 0x000fe20000300000 */
.L_x_26:
[----:B------:R-:W-:Y:S02]  /*ce80*/  UISETP.GT.AND UP2, UPT, UR24, 0x1, UPT ;  /* 0x000000011800788c */ /* 0x000fe4000bf44270 */
[----:B------:R-:W-:Y:S02]  /*ce90*/  UIADD3 UR14, UR14, 0x1, URZ ;  /* 0x000000010e0e7890 */ /* 0x000fe4000fffe03f */
[----:B------:R-:W-:Y:S02]  /*cea0*/  UIADD3 UR25, UR25, 0x1, URZ ;  /* 0x0000000119197890 */ /* 0x000fe4000fffe03f */
[----:B------:R-:W-:Y:S01]  /*ceb0*/  PLOP3.LUT P0, PT, PT, PT, UP2, 0x80, 0x0 ;  /* 0x000000000000781c */ /* 0x000fe20003f0f028 */
[----:B------:R-:W-:Y:S02]  /*cec0*/  UISETP.NE.AND UP0, UPT, UR14, 0x7, UPT ;  /* 0x000000070e00788c */ /* 0x000fe4000bf05270 */
[----:B------:R-:W-:Y:S02]  /*ced0*/  UISETP.NE.AND UP1, UPT, UR25, 0x7, UPT ;  /* 0x000000071900788c */ /* 0x000fe4000bf25270 */
[----:B------:R-:W-:-:S02]  /*cee0*/  USEL UR8, URZ, 0x1, UP0 ;  /* 0x000000013f087887 */ /* 0x000fc40008000000 */
[----:B------:R-:W-:Y:S02]  /*cef0*/  UIADD3 UR24, UR24, -0x1, URZ ;  /* 0xffffffff18187890 */ /* 0x000fe4000fffe03f */
[----:B------:R-:W-:Y:S02]  /*cf00*/  USEL UR14, UR14, URZ, UP0 ;  /* 0x0000003f0e0e7287 */ /* 0x000fe40008000000 */
[----:B-----5:R-:W-:Y:S01]  /*cf10*/  LOP3.LUT R0, R0, UR8, RZ, 0x3c, !PT ;  /* 0x0000000800007c12 */ /* 0x020fe2000f8e3cff */
[----:B------:R-:W-:Y:S01]  /*cf20*/  USEL UR25, UR25, URZ, UP1 ;  /* 0x0000003f19197287 */ /* 0x000fe20008800000 */
[----:B------:R-:W-:Y:S01]  /*cf30*/  UMOV UR8, 0x1 ;  /* 0x0000000100087882 */ /* 0x000fe20000000000 */
[----:B------:R-:W-:Y:S10]  /*cf40*/  @P0 BRA `(.L_x_27) ;  /* 0xffffff9c00bc0947 */ /* 0x000ff4000383ffff */
.L_x_19:
[----:B------:R-:W-:-:S04]  /*cf50*/  UISETP.NE.AND UP0, UPT, UR6, URZ, UPT ;  /* 0x0000003f0600728c */ /* 0x000fc8000bf05270 */
[----:B------:R-:W-:-:S06]  /*cf60*/  USEL UR6, URZ, 0x1, !UP0 ;  /* 0x000000013f067887 */ /* 0x000fcc000c000000 */
[----:B------:R-:W-:-:S13]  /*cf70*/  ISETP.NE.AND P0, PT, RZ, UR6, PT ;  /* 0x00000006ff007c0c */ /* 0x000fda000bf05270 */
[----:B------:R-:W-:Y:S05]  /*cf80*/  @!P0 BRA `(.L_x_28) ;  /* 0x0000003800108947 */ /* 0x000fea0003800000 */
[----:B------:R1:W-:Y:S04]  /*cf90*/  STL [R1+0x61c], R43 ;  /* 0x00061c2b01007387 */ /* 0x0003e80000100800 */
[----:B-1----:R-:W3:Y:S04]  /*cfa0*/  LDL.LU R43, [R1] ;  /* 0x00000000012b7983 */ /* 0x002ee80000300800 */
[----:B------:R1:W-:Y:S04]  /*cfb0*/  STL [R1+0x618], R44 ;  /* 0x0006182c01007387 */ /* 0x0003e80000100800 */
[----:B-1----:R-:W4:Y:S04]  /*cfc0*/  LDL.LU R44, [R1+0x4] ;  /* 0x00000400012c7983 */ /* 0x002f280000300800 */
[----:B------:R1:W-:Y:S04]  /*cfd0*/  STL [R1+0x614], R45 ;  /* 0x0006142d01007387 */ /* 0x0003e80000100800 */
[----:B-1----:R-:W5:Y:S04]  /*cfe0*/  LDL.LU R45, [R1+0x8] ;  /* 0x00000800012d7983 */ /* 0x002f680000300800 */
[----:B------:R1:W-:Y:S04]  /*cff0*/  STL [R1+0x610], R46 ;  /* 0x0006102e01007387 */ /* 0x0003e80000100800 */
[----:B-1----:R-:W2:Y:S04]  /*d000*/  LDL.LU R46, [R1+0xc] ;  /* 0x00000c00012e7983 */ /* 0x002ea80000300800 */
        /* <DEDUP_REMOVED lines=138> */
[----:B------:R-:W2:Y:S04]  /*d8b0*/  LDL.LU R0, [R1+0x1b0] ;  /* 0x0001b00001007983 */ /* 0x000ea80000300800 */
[----:B0-----:R-:W2:Y:S04]  /*d8c0*/  LDL.LU R2, [R1+0x204] ;  /* 0x0002040001027983 */ /* 0x001ea80000300800 */
[----:B------:R0:W-:Y:S04]  /*d8d0*/  STL [R1+0x4f8], R116 ;  /* 0x0004f87401007387 */ /* 0x0001e80000100800 */
        /* <DEDUP_REMOVED lines=66> */
[----:B0-----:R-:W2:Y:S01]  /*dd00*/  LDL.LU R149, [R1+0x12c] ;  /* 0x00012c0001957983 */ /* 0x001ea20000300800 */
[----:B---3--:R-:W-:-:S03]  /*dd10*/  FADD R3, R43, R3 ;  /* 0x000000032b037221 */ /* 0x008fc60000000000 */
[----:B------:R0:W-:Y:S01]  /*dd20*/  STL [R1+0x470], R150 ;  /* 0x0004709601007387 */ /* 0x0001e20000100800 */
[----:B----4-:R-:W-:Y:S01]  /*dd30*/  FADD R4, R44, R4 ;  /* 0x000000042c047221 */ /* 0x010fe20000000000 */
[----:B-----5:R-:W-:Y:S01]  /*dd40*/  FADD R5, R45, R5 ;  /* 0x000000052d057221 */ /* 0x020fe20000000000 */
[----:B--2---:R-:W-:Y:S01]  /*dd50*/  FADD R6, R46, R6 ;  /* 0x000000062e067221 */ /* 0x004fe20000000000 */
[----:B------:R-:W-:Y:S01]  /*dd60*/  FADD R7, R47, R7 ;  /* 0x000000072f077221 */ /* 0x000fe20000000000 */
[----:B0-----:R-:W2:Y:S04]  /*dd70*/  LDL.LU R150, [R1+0x128] ;  /* 0x0001280001967983 */ /* 0x001ea80000300800 */
[----:B------:R0:W-:Y:S01]  /*dd80*/  STL [R1+0x46c], R151 ;  /* 0x00046c9701007387 */ /* 0x0001e20000100800 */
[----:B------:R-:W-:Y:S01]  /*dd90*/  FADD R8, R48, R8 ;  /* 0x0000000830087221 */ /* 0x000fe20000000000 */
[----:B------:R-:W-:Y:S01]  /*dda0*/  FADD R9, R49, R9 ;  /* 0x0000000931097221 */ /* 0x000fe20000000000 */
[----:B------:R-:W-:Y:S01]  /*ddb0*/  FADD R10, R50, R10 ;  /* 0x0000000a320a7221 */ /* 0x000fe20000000000 */
[----:B0-----:R-:W3:Y:S04]  /*ddc0*/  LDL.LU R151, [R1+0x124] ;  /* 0x0001240001977983 */ /* 0x001ee80000300800 */
[----:B------:R-:W4:Y:S04]  /*ddd0*/  LDL.LU R43, [R1+0x61c] ;  /* 0x00061c00012b7983 */ /* 0x000f280000300800 */
[----:B------:R-:W5:Y:S04]  /*dde0*/  LDL.LU R44, [R1+0x618] ;  /* 0x00061800012c7983 */ /* 0x000f680000300800 */
[----:B------:R-:W4:Y:S04]  /*ddf0*/  LDL.LU R45, [R1+0x614] ;  /* 0x00061400012d7983 */ /* 0x000f280000300800 */
[----:B------:R-:W5:Y:S01]  /*de00*/  LDL.LU R46, [R1+0x610] ;  /* 0x00061000012e7983 */ /* 0x000f620000300800 */
[----:B------:R-:W-:-:S03]  /*de10*/  FADD R11, R51, R11 ;  /* 0x0000000b330b7221 */ /* 0x000fc60000000000 */
[----:B------:R-:W4:Y:S01]  /*de20*/  LDL.LU R47, [R1+0x60c] ;  /* 0x00060c00012f7983 */ /* 0x000f220000300800 */
[----:B------:R-:W-:-:S03]  /*de30*/  FADD R12, R52, R12 ;  /* 0x0000000c340c7221 */ /* 0x000fc60000000000 */
        /* <DEDUP_REMOVED lines=132> */
[----:B------:R-:W5:Y:S04]  /*e680*/  LDL.LU R114, [R1+0x500] ;  /* 0x0005000001727983 */ /* 0x000f680000300800 */
[----:B------:R-:W5:Y:S01]  /*e690*/  LDL.LU R115, [R1+0x4fc] ;  /* 0x0004fc0001737983 */ /* 0x000f620000300800 */
[----:B------:R-:W-:Y:S01]  /*e6a0*/  FADD R206, R149, R206 ;  /* 0x000000ce95ce7221 */ /* 0x000fe20000000000 */
[----:B------:R-:W-:Y:S01]  /*e6b0*/  FADD R237, R118, R237 ;  /* 0x000000ed76ed7221 */ /* 0x000fe20000000000 */
[----:B------:R-:W-:Y:S01]  /*e6c0*/  FADD R236, R119, R236 ;  /* 0x000000ec77ec7221 */ /* 0x000fe20000000000 */
[----:B------:R0:W-:Y:S01]  /*e6d0*/  STL [R1+0x200], R116 ;  /* 0x0002007401007387 */ /* 0x0001e20000100800 */
[----:B------:R-:W-:Y:S01]  /*e6e0*/  FADD R235, R120, R235 ;  /* 0x000000eb78eb7221 */ /* 0x000fe20000000000 */
        /* <DEDUP_REMOVED lines=8> */
[----:B0-----:R-:W4:Y:S01]  /*e770*/  LDL.LU R116, [R1+0x1b4] ;  /* 0x0001b40001747983 */ /* 0x001f220000300800 */
[----:B------:R-:W-:Y:S01]  /*e780*/  FADD R226, R129, R226 ;  /* 0x000000e281e27221 */ /* 0x000fe20000000000 */
[----:B------:R-:W-:Y:S01]  /*e790*/  FADD R225, R130, R225 ;  /* 0x000000e182e17221 */ /* 0x000fe20000000000 */
[----:B------:R-:W-:Y:S01]  /*e7a0*/  FADD R224, R131, R224 ;  /* 0x000000e083e07221 */ /* 0x000fe20000000000 */
[----:B------:R-:W4:Y:S01]  /*e7b0*/  LDL.LU R148, [R1+0x208] ;  /* 0x0002080001947983 */ /* 0x000f220000300800 */
[----:B------:R-:W-:Y:S01]  /*e7c0*/  FADD R223, R132, R223 ;  /* 0x000000df84df7221 */ /* 0x000fe20000000000 */
[----:B------:R-:W-:Y:S01]  /*e7d0*/  FADD R216, R139, R216 ;  /* 0x000000d88bd87221 */ /* 0x000fe20000000000 */
[----:B------:R-:W-:Y:S01]  /*e7e0*/  FADD R222, R133, R222 ;  /* 0x000000de85de7221 */ /* 0x000fe20000000000 */
        /* <DEDUP_REMOVED lines=8> */
[----:B------:R-:W5:Y:S01]  /*e870*/  LDL.LU R149, [R1+0x20c] ;  /* 0x00020c0001957983 */ /* 0x000f620000300800 */
[----:B------:R-:W-:Y:S01]  /*e880*/  FADD R212, R143, R212 ;  /* 0x000000d48fd47221 */ /* 0x000fe20000000000 */
[----:B------:R-:W-:Y:S01]  /*e890*/  FADD R218, R137, R218 ;  /* 0x000000da89da7221 */ /* 0x000fe20000000000 */
[----:B------:R-:W-:Y:S01]  /*e8a0*/  FADD R211, R144, R211 ;  /* 0x000000d390d37221 */ /* 0x000fe20000000000 */
[----:B------:R-:W5:Y:S01]  /*e8b0*/  LDL.LU R118, [R1+0x1bc] ;  /* 0x0001bc0001767983 */ /* 0x000f620000300800 */
[----:B------:R-:W-:Y:S01]  /*e8c0*/  FADD R217, R138, R217 ;  /* 0x000000d98ad97221 */ /* 0x000fe20000000000 */
[----:B------:R-:W-:Y:S01]  /*e8d0*/  FADD R210, R145, R210 ;  /* 0x000000d291d27221 */ /* 0x000fe20000000000 */
[----:B---3--:R-:W-:Y:S01]  /*e8e0*/  FADD R204, R151, R204 ;  /* 0x000000cc97cc7221 */ /* 0x008fe20000000000 */
[----:B------:R-:W3:Y:S01]  /*e8f0*/  LDL.LU R0, [R1+0x210] ;  /* 0x0002100001007983 */ /* 0x000ee20000300800 */
[----:B------:R-:W-:Y:S01]  /*e900*/  FADD R209, R146, R209 ;  /* 0x000000d192d17221 */ /* 0x000fe20000000000 */
[----:B--2---:R-:W-:Y:S01]  /*e910*/  FADD R205, R150, R205 ;  /* 0x000000cd96cd7221 */ /* 0x004fe20000000000 */
[----:B------:R-:W-:Y:S01]  /*e920*/  FADD R208, R147, R208 ;  /* 0x000000d093d07221 */ /* 0x000fe20000000000 */
[----:B------:R-:W2:Y:S04]  /*e930*/  LDL.LU R119, [R1+0x1c0] ;  /* 0x0001c00001777983 */ /* 0x000ea80000300800 */
[----:B0-----:R-:W2:Y:S04]  /*e940*/  LDL.LU R2, [R1+0x214] ;  /* 0x0002140001027983 */ /* 0x001ea80000300800 */
        /* <DEDUP_REMOVED lines=29> */
[----:B------:R-:W2:Y:S01]  /*eb20*/  LDL.LU R147, [R1+0x250] ;  /* 0x0002500001937983 */ /* 0x000ea20000300800 */
[----:B----4-:R-:W-:-:S03]  /*eb30*/  FADD R148, R116, R148 ;  /* 0x0000009474947221 */ /* 0x010fc60000000000 */
[----:B------:R-:W4:Y:S04]  /*eb40*/  LDL.LU R116, [R1+0x4f8] ;  /* 0x0004f80001747983 */ /* 0x000f280000300800 */
[----:B------:R0:W-:Y:S01]  /*eb50*/  STL [R1+0x208], R148 ;  /* 0x0002089401007387 */ /* 0x0001e20000100800 */
[----:B-----5:R-:W-:-:S03]  /*eb60*/  FADD R149, R117, R149 ;  /* 0x0000009575957221 */ /* 0x020fc60000000000 */
[----:B0-----:R-:W5:Y:S04]  /*eb70*/  LDL.LU R148, [R1+0x254] ;  /* 0x0002540001947983 */ /* 0x001f680000300800 */
[----:B------:R-:W4:Y:S04]  /*eb80*/  LDL.LU R117, [R1+0x4f4] ;  /* 0x0004f40001757983 */ /* 0x000f280000300800 */
[----:B------:R0:W-:Y:S04]  /*eb90*/  STL [R1+0x20c], R149 ;  /* 0x00020c9501007387 */ /* 0x0001e80000100800 */
[----:B0-----:R-:W4:Y:S01]  /*eba0*/  LDL.LU R149, [R1+0x258] ;  /* 0x0002580001957983 */ /* 0x001f220000300800 */
[----:B---3--:R-:W-:Y:S01]  /*ebb0*/  FADD R0, R118, R0 ;  /* 0x0000000076007221 */ /* 0x008fe20000000000 */
[----:B--2---:R-:W-:-:S02]  /*ebc0*/  FADD R2, R119, R2 ;  /* 0x0000000277027221 */ /* 0x004fc40000000000 */
[----:B------:R-:W2:Y:S01]  /*ebd0*/  LDL.LU R118, [R1+0x4f0] ;  /* 0x0004f00001767983 */ /* 0x000ea20000300800 */
[----:B------:R-:W-:-:S03]  /*ebe0*/  FADD R121, R120, R121 ;  /* 0x0000007978797221 */ /* 0x000fc60000000000 */
[----:B------:R0:W-:Y:S01]  /*ebf0*/  STL [R1+0x210], R0 ;  /* 0x0002100001007387 */ /* 0x0001e20000100800 */
[----:B------:R-:W-:-:S03]  /*ec00*/  FADD R123, R122, R123 ;  /* 0x0000007b7a7b7221 */ /* 0x000fc60000000000 */
[----:B0-----:R-:W3:Y:S04]  /*ec10*/  LDL.LU R0, [R1+0x25c] ;  /* 0x00025c0001007983 */ /* 0x001ee80000300800 */
[----:B------:R-:W2:Y:S04]  /*ec20*/  LDL.LU R119, [R1+0x4ec] ;  /* 0x0004ec0001777983 */ /* 0x000ea80000300800 */
[----:B------:R0:W-:Y:S01]  /*ec30*/  STL [R1+0x214], R2 ;  /* 0x0002140201007387 */ /* 0x0001e20000100800 */
[----:B------:R-:W-:Y:S01]  /*ec40*/  FADD R125, R124, R125 ;  /* 0x0000007d7c7d7221 */ /* 0x000fe20000000000 */
[----:B------:R-:W-:-:S02]  /*ec50*/  FADD R127, R126, R127 ;  /* 0x0000007f7e7f7221 */ /* 0x000fc40000000000 */
[----:B0-----:R-:W2:Y:S04]  /*ec60*/  LDL.LU R2, [R1+0x260] ;  /* 0x0002600001027983 */ /* 0x001ea80000300800 */
[----:B------:R-:W2:Y:S04]  /*ec70*/  LDL.LU R120, [R1+0x4e8] ;  /* 0x0004e80001787983 */ /* 0x000ea80000300800 */
[----:B------:R0:W-:Y:S01]  /*ec80*/  STL [R1+0x218], R121 ;  /* 0x0002187901007387 */ /* 0x0001e20000100800 */
[----:B------:R-:W-:-:S03]  /*ec90*/  FADD R129, R128, R129 ;  /* 0x0000008180817221 */ /* 0x000fc60000000000 */
        /* <DEDUP_REMOVED lines=42> */
[----:B------:R0:W-:Y:S04]  /*ef40*/  STL [R1+0x244], R144 ;  /* 0x0002449001007387 */ /* 0x0001e80000100800 */
[----:B0-----:R-:W2:Y:S04]  /*ef50*/  LDL.LU R144, [R1+0x278] ;  /* 0x0002780001907983 */ /* 0x001ea80000300800 */
[----:B------:R-:W2:Y:S04]  /*ef60*/  LDL.LU R138, [R1+0x4a0] ;  /* 0x0004a000018a7983 */ /* 0x000ea80000300800 */
[----:B------:R0:W-:Y:S04]  /*ef70*/  STL [R1+0x248], R145 ;  /* 0x0002489101007387 */ /* 0x0001e80000100800 */
[----:B0-----:R-:W2:Y:S04]  /*ef80*/  LDL.LU R145, [R1+0x27c] ;  /* 0x00027c0001917983 */ /* 0x001ea80000300800 */
[----:B------:R0:W-:Y:S01]  /*ef90*/  STL [R1+0x24c], R146 ;  /* 0x00024c9201007387 */ /* 0x0001e20000100800 */
[----:B-----5:R-:W-:-:S03]  /*efa0*/  FADD R148, R24, R148 ;  /* 0x0000009418947221 */ /* 0x020fc60000000000 */
[----:B0-----:R-:W5:Y:S04]  /*efb0*/  LDL.LU R146, [R1+0x280] ;  /* 0x0002800001927983 */ /* 0x001f680000300800 */
[----:B------:R0:W-:Y:S04]  /*efc0*/  STL [R1+0x250], R147 ;  /* 0x0002509301007387 */ /* 0x0001e80000100800 */
[----:B0-----:R-:W5:Y:S01]  /*efd0*/  LDL.LU R147, [R1+0x284] ;  /* 0x0002840001937983 */ /* 0x001f620000300800 */
[----:B----4-:R-:W-:-:S03]  /*efe0*/  FADD R149, R25, R149 ;  /* 0x0000009519957221 */ /* 0x010fc60000000000 */
[----:B------:R0:W-:Y:S04]  /*eff0*/  STL [R1+0x254], R148 ;  /* 0x0002549401007387 */ /* 0x0001e80000100800 */
[----:B0-----:R-:W4:Y:S04]  /*f000*/  LDL.LU R148, [R1+0x288] ;  /* 0x0002880001947983 */ /* 0x001f280000300800 */
[----:B------:R0:W-:Y:S04]  /*f010*/  STL [R1+0x258], R149 ;  /* 0x0002589501007387 */ /* 0x0001e80000100800 */
[----:B0-----:R-:W4:Y:S04]  /*f020*/  LDL.LU R149, [R1+0x28c] ;  /* 0x00028c0001957983 */ /* 0x001f280000300800 */
[----:B------:R-:W4:Y:S01]  /*f030*/  LDL.LU R150, [R1+0x290] ;  /* 0x0002900001967983 */ /* 0x000f220000300800 */
[----:B---3--:R-:W-:-:S03]  /*f040*/  FADD R0, R26, R0 ;  /* 0x000000001a007221 */ /* 0x008fc60000000000 */
[----:B------:R-:W3:Y:S01]  /*f050*/  LDL.LU R151, [R1+0x294] ;  /* 0x0002940001977983 */ /* 0x000ee20000300800 */
[----:B--2---:R-:W-:-:S03]  /*f060*/  FADD R2, R27, R2 ;  /* 0x000000021b027221 */ /* 0x004fc60000000000 */
[----:B------:R0:W-:Y:S04]  /*f070*/  STL [R1+0x25c], R0 ;  /* 0x00025c0001007387 */ /* 0x0001e80000100800 */
[----:B------:R-:W2:Y:S04]  /*f080*/  LDL.LU R27, [R1+0x2c8] ;  /* 0x0002c800011b7983 */ /* 0x000ea80000300800 */
[----:B------:R-:W2:Y:S04]  /*f090*/  LDL.LU R26, [R1+0x2cc] ;  /* 0x0002cc00011a7983 */ /* 0x000ea80000300800 */
[----:B------:R1:W-:Y:S04]  /*f0a0*/  STL [R1+0x260], R2 ;  /* 0x0002600201007387 */ /* 0x0003e80000100800 */
[----:B------:R-:W2:Y:S04]  /*f0b0*/  LDL.LU R25, [R1+0x2d0] ;  /* 0x0002d00001197983 */ /* 0x000ea80000300800 */
[----:B------:R-:W2:Y:S04]  /*f0c0*/  LDL.LU R24, [R1+0x2d4] ;  /* 0x0002d40001187983 */ /* 0x000ea80000300800 */
[----:B0-----:R-:W2:Y:S04]  /*f0d0*/  LDL.LU R0, [R1+0x2d8] ;  /* 0x0002d80001007983 */ /* 0x001ea80000300800 */
[----:B-1----:R-:W2:Y:S01]  /*f0e0*/  LDL.LU R2, [R1+0x2dc] ;  /* 0x0002dc0001027983 */ /* 0x002ea20000300800 */
[----:B------:R-:W-:-:S05]  /*f0f0*/  FADD R139, R28, R139 ;  /* 0x0000008b1c8b7221 */ /* 0x000fca0000000000 */
[----:B------:R0:W-:Y:S04]  /*f100*/  STL [R1+0x264], R139 ;  /* 0x0002648b01007387 */ /* 0x0001e80000100800 */
[----:B0-----:R-:W2:Y:S01]  /*f110*/  LDL.LU R139, [R1+0x49c] ;  /* 0x00049c00018b7983 */ /* 0x001ea20000300800 */
[----:B------:R-:W-:-:S03]  /*f120*/  FADD R140, R29, R140 ;  /* 0x0000008c1d8c7221 */ /* 0x000fc60000000000 */
[----:B------:R-:W2:Y:S04]  /*f130*/  LDL.LU R28, [R1+0x2c4] ;  /* 0x0002c400011c7983 */ /* 0x000ea80000300800 */
        /* <DEDUP_REMOVED lines=20> */
[----:B------:R0:W-:Y:S01]  /*f280*/  STL [R1+0x27c], R145 ;  /* 0x00027c9101007387 */ /* 0x0001e20000100800 */
[----:B-----5:R-:W-:-:S03]  /*f290*/  FADD R146, R35, R146 ;  /* 0x0000009223927221 */ /* 0x020fc60000000000 */
[----:B0-----:R-:W5:Y:S04]  /*f2a0*/  LDL.LU R145, [R1+0x484] ;  /* 0x0004840001917983 */ /* 0x001f680000300800 */
[----:B------:R-:W5:Y:S04]  /*f2b0*/  LDL.LU R34, [R1+0x2ac] ;  /* 0x0002ac0001227983 */ /* 0x000f680000300800 */
[----:B------:R0:W-:Y:S01]  /*f2c0*/  STL [R1+0x280], R146 ;  /* 0x0002809201007387 */ /* 0x0001e20000100800 */
[----:B------:R-:W-:-:S03]  /*f2d0*/  FADD R147, R36, R147 ;  /* 0x0000009324937221 */ /* 0x000fc60000000000 */
[----:B0-----:R-:W5:Y:S04]  /*f2e0*/  LDL.LU R146, [R1+0x480] ;  /* 0x0004800001927983 */ /* 0x001f680000300800 */
[----:B------:R-:W5:Y:S01]  /*f2f0*/  LDL.LU R35, [R1+0x2a8] ;  /* 0x0002a80001237983 */ /* 0x000f620000300800 */
[----:B----4-:R-:W-:-:S03]  /*f300*/  FADD R148, R37, R148 ;  /* 0x0000009425947221 */ /* 0x010fc60000000000 */
[----:B------:R0:W-:Y:S04]  /*f310*/  STL [R1+0x284], R147 ;  /* 0x0002849301007387 */ /* 0x0001e80000100800 */
[----:B0-----:R-:W4:Y:S01]  /*f320*/  LDL.LU R147, [R1+0x47c] ;  /* 0x00047c0001937983 */ /* 0x001f220000300800 */
[----:B------:R-:W-:-:S03]  /*f330*/  FADD R149, R38, R149 ;  /* 0x0000009526957221 */ /* 0x000fc60000000000 */
[----:B------:R-:W4:Y:S01]  /*f340*/  LDL.LU R36, [R1+0x2a4] ;  /* 0x0002a40001247983 */ /* 0x000f220000300800 */
[----:B------:R-:W-:-:S03]  /*f350*/  FADD R150, R39, R150 ;  /* 0x0000009627967221 */ /* 0x000fc60000000000 */
[----:B------:R0:W-:Y:S04]  /*f360*/  STL [R1+0x288], R148 ;  /* 0x0002889401007387 */ /* 0x0001e80000100800 */
[----:B0-----:R-:W4:Y:S04]  /*f370*/  LDL.LU R148, [R1+0x478] ;  /* 0x0004780001947983 */ /* 0x001f280000300800 */
[----:B------:R-:W4:Y:S04]  /*f380*/  LDL.LU R37, [R1+0x2a0] ;  /* 0x0002a00001257983 */ /* 0x000f280000300800 */
[----:B------:R0:W-:Y:S04]  /*f390*/  STL [R1+0x28c], R149 ;  /* 0x00028c9501007387 */ /* 0x0001e80000100800 */
[----:B0-----:R-:W4:Y:S04]  /*f3a0*/  LDL.LU R149, [R1+0x474] ;  /* 0x0004740001957983 */ /* 0x001f280000300800 */
[----:B------:R-:W4:Y:S04]  /*f3b0*/  LDL.LU R38, [R1+0x29c] ;  /* 0x00029c0001267983 */ /* 0x000f280000300800 */
[----:B------:R0:W-:Y:S04]  /*f3c0*/  STL [R1+0x290], R150 ;  /* 0x0002909601007387 */ /* 0x0001e80000100800 */
[----:B0-----:R-:W4:Y:S04]  /*f3d0*/  LDL.LU R150, [R1+0x470] ;  /* 0x0004700001967983 */ /* 0x001f280000300800 */
[----:B------:R-:W4:Y:S01]  /*f3e0*/  LDL.LU R39, [R1+0x298] ;  /* 0x0002980001277983 */ /* 0x000f220000300800 */
[----:B---3--:R-:W-:-:S05]  /*f3f0*/  FADD R151, R40, R151 ;  /* 0x0000009728977221 */ /* 0x008fca0000000000 */
[----:B------:R0:W-:Y:S01]  /*f400*/  STL [R1+0x294], R151 ;  /* 0x0002949701007387 */ /* 0x0001e20000100800 */
[----:B--2---:R-:W-:-:S03]  /*f410*/  FADD R27, R53, R27 ;  /* 0x0000001b351b7221 */ /* 0x004fc60000000000 */
[----:B0-----:R-:W2:Y:S01]  /*f420*/  LDL.LU R151, [R1+0x46c] ;  /* 0x00046c0001977983 */ /* 0x001ea20000300800 */
        /* <DEDUP_REMOVED lines=11> */
[----:B-----5:R-:W-:Y:S01]  /*f4e0*/  FADD R34, R46, R34 ;  /* 0x000000222e227221 */ /* 0x020fe20000000000 */
[----:B------:R-:W-:Y:S01]  /*f4f0*/  FADD R35, R45, R35 ;  /* 0x000000232d237221 */ /* 0x000fe20000000000 */
[----:B----4-:R-:W-:Y:S01]  /*f500*/  FADD R36, R44, R36 ;  /* 0x000000242c247221 */ /* 0x010fe20000000000 */
[----:B------:R-:W-:Y:S01]  /*f510*/  FADD R37, R43, R37 ;  /* 0x000000252b257221 */ /* 0x000fe20000000000 */
[----:B------:R-:W-:Y:S01]  /*f520*/  FADD R38, R42, R38 ;  /* 0x000000262a267221 */ /* 0x000fe20000000000 */
[----:B------:R-:W-:-:S05]  /*f530*/  FADD R39, R41, R39 ;  /* 0x0000002729277221 */ /* 0x000fca0000000000 */
[----:B------:R0:W-:Y:S04]  /*f540*/  STL [R1+0x298], R39 ;  /* 0x0002982701007387 */ /* 0x0001e80000100800 */
        /* <DEDUP_REMOVED lines=14> */
[----:B------:R-:W2:Y:S04]  /*f630*/  LDL.LU R52, [R1+0x2e0] ;  /* 0x0002e00001347983 */ /* 0x000ea80000300800 */
[----:B------:R2:W-:Y:S04]  /*f640*/  STL [R1+0x2d4], R24 ;  /* 0x0002d41801007387 */ /* 0x0005e80000100800 */
[----:B------:R-:W2:Y:S04]  /*f650*/  LDL.LU R51, [R1+0x2e4] ;  /* 0x0002e40001337983 */ /* 0x000ea80000300800 */
[----:B------:R2:W-:Y:S04]  /*f660*/  STL [R1+0x2d8], R0 ;  /* 0x0002d80001007387 */ /* 0x0005e80000100800 */
        /* <DEDUP_REMOVED lines=13> */
[----:B-1----:R-:W2:Y:S04]  /*f740*/  LDL.LU R38, [R1+0x318] ;  /* 0x0003180001267983 */ /* 0x002ea80000300800 */
[----:B---3--:R-:W3:Y:S04]  /*f750*/  LDL.LU R37, [R1+0x31c] ;  /* 0x00031c0001257983 */ /* 0x008ee80000300800 */
[----:B----4-:R-:W4:Y:S04]  /*f760*/  LDL.LU R36, [R1+0x320] ;  /* 0x0003200001247983 */ /* 0x010f280000300800 */
[----:B-----5:R-:W5:Y:S04]  /*f770*/  LDL.LU R35, [R1+0x324] ;  /* 0x0003240001237983 */ /* 0x020f680000300800 */
[----:B--2---:R-:W2:Y:S04]  /*f780*/  LDL.LU R34, [R1+0x328] ;  /* 0x0003280001227983 */ /* 0x004ea80000300800 */
        /* <DEDUP_REMOVED lines=12> */
[----:B------:R-:W-:Y:S01]  /*f850*/  FADD R52, R59, R52 ;  /* 0x000000343b347221 */ /* 0x000fe20000000000 */
        /* <DEDUP_REMOVED lines=28> */
[----:B---3--:R-:W-:-:S03]  /*fa20*/  FADD R37, R74, R37 ;  /* 0x000000254a257221 */ /* 0x008fc60000000000 */
[----:B------:R3:W-:Y:S01]  /*fa30*/  STL [R1+0x318], R38 ;  /* 0x0003182601007387 */ /* 0x0007e20000100800 */
[----:B----4-:R-:W-:-:S03]  /*fa40*/  FADD R36, R75, R36 ;  /* 0x000000244b247221 */ /* 0x010fc60000000000 */
[----:B------:R4:W-:Y:S01]  /*fa50*/  STL [R1+0x31c], R37 ;  /* 0x00031c2501007387 */ /* 0x0009e20000100800 */
[----:B-----5:R-:W-:-:S03]  /*fa60*/  FADD R35, R76, R35 ;  /* 0x000000234c237221 */ /* 0x020fc60000000000 */
[----:B------:R5:W-:Y:S01]  /*fa70*/  STL [R1+0x320], R36 ;  /* 0x0003202401007387 */ /* 0x000be20000100800 */
[----:B--2---:R-:W-:-:S03]  /*fa80*/  FADD R34, R77, R34 ;  /* 0x000000224d227221 */ /* 0x004fc60000000000 */
        /* <DEDUP_REMOVED lines=22> */
[----:B0-----:R-:W2:Y:S01]  /*fbf0*/  LDL.LU R52, [R1+0x35c] ;  /* 0x00035c0001347983 */ /* 0x001ea20000300800 */
[----:B------:R-:W-:-:S03]  /*fc00*/  FADD R2, R89, R2 ;  /* 0x0000000259027221 */ /* 0x000fc60000000000 */
[----:B------:R0:W-:Y:S04]  /*fc10*/  STL [R1+0x350], R24 ;  /* 0x0003501801007387 */ /* 0x0001e80000100800 */
[----:B-1----:R-:W2:Y:S04]  /*fc20*/  LDL.LU R51, [R1+0x360] ;  /* 0x0003600001337983 */ /* 0x002ea80000300800 */
        /* <DEDUP_REMOVED lines=181> */
[----:B------:R-:W-:Y:S01]  /*10780*/  FADD R0, R150, R0 ;  /* 0x0000000096007221 */ /* 0x000fe20000000000 */
[----:B------:R-:W-:-:S05]  /*10790*/  FADD R2, R2, R151 ;  /* 0x0000009702027221 */ /* 0x000fca0000000000 */
[----:B------:R1:W-:Y:S04]  /*107a0*/  STL [R1+0x450], R2 ;  /* 0x0004500201007387 */ /* 0x0003e80000100800 */
[----:B------:R1:W-:Y:S04]  /*107b0*/  STL [R1+0x448], R24 ;  /* 0x0004481801007387 */ /* 0x0003e80000100800 */
[----:B------:R1:W-:Y:S02]  /*107c0*/  STL [R1+0x44c], R0 ;  /* 0x00044c0001007387 */ /* 0x0003e40000100800 */
.L_x_28:
[----:B-1----:R-:W1:Y:S02]  /*107d0*/  LDC R0, c[0x0][0x28c] ;  /* 0x0000a300ff007b82 */ /* 0x002e640000000800 */
[----:B-1----:R-:W-:-:S13]  /*107e0*/  ISETP.GE.AND P0, PT, R0, 0x1, PT ;  /* 0x000000010000780c */ /* 0x002fda0003f06270 */
[----:B------:R-:W-:Y:S05]  /*107f0*/  @!P0 BRA `(.L_x_29) ;  /* 0x0000000000508947 */ /* 0x000fea0003800000 */
[----:B------:R-:W-:-:S06]  /*10800*/  UISETP.NE.AND UP0, UPT, UR23, 0x3, UPT ;  /* 0x000000031700788c */ /* 0x000fcc000bf05270 */
[----:B------:R-:W-:-:S13]  /*10810*/  PLOP3.LUT P0, PT, PT, PT, UP0, 0x80, 0x0 ;  /* 0x000000000000781c */ /* 0x000fda0003f0f008 */
[----:B------:R-:W-:Y:S05]  /*10820*/  @!P0 BRA `(.L_x_30) ;  /* 0x0000000000048947 */ /* 0x000fea0003800000 */
[----:B------:R-:W-:Y:S01]  /*10830*/  BPT.TRAP 0x1 ;  /* 0x000000040000795c */ /* 0x000fe20000300000 */
.L_x_30:
[----:B------:R-:W-:-:S04]  /*10840*/  UISETP.LT.AND UP0, UPT, UR9, 0x1, UPT ;  /* 0x000000010900788c */ /* 0x000fc8000bf01270 */
[----:B------:R-:W-:Y:S02]  /*10850*/  USEL UR8, UR9, 0x1, UP0 ;  /* 0x0000000109087887 */ /* 0x000fe40008000000 */
[----:B------:R-:W-:Y:S02]  /*10860*/  UISETP.GT.U32.AND UP0, UPT, UR13, 0x1, UPT ;  /* 0x000000010d00788c */ /* 0x000fe4000bf04070 */
[----:B------:R-:W-:-:S04]  /*10870*/  UIADD3 UR8, UR5, UR9, -UR8 ;  /* 0x0000000905087290 */ /* 0x000fc8000fffe808 */
[----:B------:R-:W-:Y:S01]  /*10880*/  UIMAD.WIDE.U32 UR6, UR8, 0x24924925, URZ ;  /* 0x24924925080678a5 */ /* 0x000fe2000f8e003f */
[----:B------:R-:W-:-:S03]  /*10890*/  PLOP3.LUT P0, PT, PT, PT, UP0, 0x80, 0x0 ;  /* 0x000000000000781c */ /* 0x000fc60003f0f008 */
[----:B------:R-:W-:-:S04]  /*108a0*/  UIADD3 UR6, UR8, -UR7, URZ ;  /* 0x8000000708067290 */ /* 0x000fc8000fffe03f */
[----:B------:R-:W-:-:S04]  /*108b0*/  ULEA.HI UR6, UR6, UR7, URZ, 0x1f ;  /* 0x0000000706067291 */ /* 0x000fc8000f8ff83f */
[----:B------:R-:W-:-:S04]  /*108c0*/  USHF.R.U32.HI UR6, URZ, 0x2, UR6 ;  /* 0x000000023f067899 */ /* 0x000fc80008011606 */
[----:B------:R-:W-:-:S04]  /*108d0*/  UIMAD UR6, UR6, -0x7, UR8 ;  /* 0xfffffff9060678a4 */ /* 0x000fc8000f8e0208 */
[----:B------:R-:W-:-:S04]  /*108e0*/  ULEA UR6, UR6, UR11, 0x3 ;  /* 0x0000000b06067291 */ /* 0x000fc8000f8e183f */
[----:B------:R-:W-:-:S04]  /*108f0*/  UIADD3 UR6, UR6, 0x38, URZ ;  /* 0x0000003806067890 */ /* 0x000fc8000fffe03f */
[----:B------:R-:W-:-:S09]  /*10900*/  UPRMT UR6, URZ, 0x654, UR6 ;  /* 0x000006543f067896 */ /* 0x000fd20008000006 */
[----:B------:R-:W-:Y:S01]  /*10910*/  SYNCS.ARRIVE.TRANS64.RED.A1T0 RZ, [UR6], RZ ;  /* 0x000000ffffff79a7 */ /* 0x000fe20008100406 */
[----:B------:R-:W-:Y:S05]  /*10920*/  @P0 BRA `(.L_x_29) ;  /* 0x0000000000040947 */ /* 0x000fea0003800000 */
[----:B------:R-:W-:Y:S01]  /*10930*/  BPT.TRAP 0x1 ;  /* 0x000000040000795c */ /* 0x000fe20000300000 */
.L_x_29:
[----:B------:R-:W3:Y:S01]  /*10940*/  LDL.LU R27, [R1+0x460] ;  /* 0x00046000011b7983 */ /* 0x000ee20000300800 */
[----:B------:R-:W1:Y:S01]  /*10950*/  LDC R24, c[0x0][0x288] ;  /* 0x0000a200ff187b82 */ /* 0x000e620000000800 */
[----:B------:R-:W0:Y:S01]  /*10960*/  S2R R26, SR_TID.X ;  /* 0x00000000001a7919 */ /* 0x000e220000002100 */
[----:B------:R-:W-:Y:S01]  /*10970*/  UIADD3 UR8, UR9, UR5, URZ ;  /* 0x0000000509087290 */ /* 0x000fe2000fffe03f */
[----:B------:R-:W-:Y:S01]  /*10980*/  ULDC UR6, c[0x0][0x284] ;  /* 0x0000a10000067ab9 */ /* 0x000fe20000000800 */
[----:B------:R-:W4:Y:S02]  /*10990*/  LDL.LU R25, [R1+0x45c] ;  /* 0x00045c0001197983 */ /* 0x000f240000300800 */
[----:B------:R-:W-:Y:S01]  /*109a0*/  UISETP.GT.U32.AND UP0, UPT, UR8, 0x6, UPT ;  /* 0x000000060800788c */ /* 0x000fe2000bf04070 */
[----:B------:R-:W-:Y:S01]  /*109b0*/  IMAD.MOV.U32 R40, RZ, RZ, -0x1 ;  /* 0xffffffffff287424 */ /* 0x000fe200078e00ff */
[----:B------:R-:W-:Y:S02]  /*109c0*/  USHF.R.S32.HI UR11, URZ, 0x1f, UR10 ;  /* 0x0000001f3f0b7899 */ /* 0x000fe4000801140a */
[----:B------:R-:W-:-:S02]  /*109d0*/  UISETP.LT.U32.AND UP0, UPT, UR9, 0x7, UP0 ;  /* 0x000000070900788c */ /* 0x000fc40008701070 */
[----:B------:R-:W-:Y:S01]  /*109e0*/  UISETP.GE.U32.AND UP1, UPT, UR9, 0x7, UPT ;  /* 0x000000070900788c */ /* 0x000fe2000bf26070 */
[----:B------:R-:W-:Y:S01]  /*109f0*/  ULDC.64 UR16, c[0x0][0x5d0] ;  /* 0x0001740000107ab9 */ /* 0x000fe20000000a00 */
[----:B------:R-:W-:-:S04]  /*10a00*/  USEL UR12, URZ, 0x1, !UP0 ;  /* 0x000000013f0c7887 */ /* 0x000fc8000c000000 */
[----:B------:R-:W-:Y:S01]  /*10a10*/  ULOP3.LUT UR4, UR4, UR12, URZ, 0x3c, !UPT ;  /* 0x0000000c04047292 */ /* 0x000fe2000f8e3c3f */
[C---:B0-----:R-:W-:Y:S01]  /*10a20*/  LOP3.LUT R2, R26.reuse, 0x3, RZ, 0xc0, !PT ;  /* 0x000000031a027812 */ /* 0x041fe200078ec0ff */
[----:B------:R-:W-:Y:S01]  /*10a30*/  IMAD.SHL.U32 R32, R26, 0x2, RZ ;  /* 0x000000021a207824 */ /* 0x000fe200078e00ff */
[----:B------:R-:W-:-:S03]  /*10a40*/  SHF.R.U32.HI R34, RZ, 0x7, R26 ;  /* 0x00000007ff227819 */ /* 0x000fc6000001161a */
[----:B-1----:R-:W-:Y:S01]  /*10a50*/  IMAD R2, R2, -0x2, R24 ;  /* 0xfffffffe02027824 */ /* 0x002fe200078e0218 */
[----:B------:R-:W-:Y:S02]  /*10a60*/  LOP3.LUT R34, R34, 0x1, RZ, 0xc0, !PT ;  /* 0x0000000122227812 */ /* 0x000fe400078ec0ff */
[----:B------:R-:W-:-:S03]  /*10a70*/  LOP3.LUT R32, R32, 0x6, RZ, 0xc0, !PT ;  /* 0x0000000620207812 */ /* 0x000fc600078ec0ff */
[----:B------:R-:W-:Y:S02]  /*10a80*/  IMAD.SHL.U32 R35, R34, 0x40, RZ ;  /* 0x0000004022237824 */ /* 0x000fe400078e00ff */
[----:B---3--:R-:W-:-:S04]  /*10a90*/  IMAD.WIDE R36, R27, 0x100, RZ ;  /* 0x000001001b247825 */ /* 0x008fc800078e02ff */
[----:B----4-:R-:W-:Y:S01]  /*10aa0*/  IMAD.SHL.U32 R0, R25, 0x100, RZ ;  /* 0x0000010019007824 */ /* 0x010fe200078e00ff */
[----:B------:R-:W-:-:S04]  /*10ab0*/  PRMT R32, R32, 0x6540, R25 ;  /* 0x0000654020207816 */ /* 0x000fc80000000019 */
[----:B------:R-:W-:Y:S01]  /*10ac0*/  ISETP.GE.AND P0, PT, R0, R24, PT ;  /* 0x000000180000720c */ /* 0x000fe20003f06270 */
[----:B------:R-:W-:Y:S01]  /*10ad0*/  IMAD.IADD R0, R2, 0x1, -R0 ;  /* 0x0000000102007824 */ /* 0x000fe200078e0a00 */
[----:B------:R-:W-:Y:S02]  /*10ae0*/  SHF.R.U32.HI R2, RZ, 0x2, R26 ;  /* 0x00000002ff027819 */ /* 0x000fe4000001161a */
[----:B------:R-:W-:Y:S01]  /*10af0*/  LOP3.LUT R24, R26, 0x60, RZ, 0xc0, !PT ;  /* 0x000000601a187812 */ /* 0x000fe200078ec0ff */
[----:B------:R-:W-:Y:S01]  /*10b00*/  IMAD.U32 R26, RZ, RZ, UR16 ;  /* 0x00000010ff1a7e24 */ /* 0x000fe2000f8e00ff */
[----:B------:R-:W-:Y:S02]  /*10b10*/  LOP3.LUT R2, R2, 0x7, RZ, 0xc0, !PT ;  /* 0x0000000702027812 */ /* 0x000fe400078ec0ff */
[----:B------:R-:W-:Y:S02]  /*10b20*/  SHF.R.U32.HI R24, RZ, 0x1, R24 ;  /* 0x00000001ff187819 */ /* 0x000fe40000011618 */
[----:B------:R-:W-:-:S02]  /*10b30*/  LOP3.LUT R35, R35, 0x40, R2, 0xe2, !PT ;  /* 0x0000004023237812 */ /* 0x000fc400078ee202 */
[----:B------:R-:W-:Y:S02]  /*10b40*/  IADD3 R2, RZ, -R24, -R2 ;  /* 0x80000018ff027210 */ /* 0x000fe40007ffe802 */
[----:B------:R-:W-:Y:S02]  /*10b50*/  SHF.R.S32.HI R33, RZ, 0x1f, R32 ;  /* 0x0000001fff217819 */ /* 0x000fe40000011420 */
[----:B------:R-:W-:Y:S01]  /*10b60*/  LOP3.LUT R35, R36, R35, R24, 0xfe, !PT ;  /* 0x0000002324237212 */ /* 0x000fe200078efe18 */
[----:B------:R-:W-:Y:S02]  /*10b70*/  IMAD R34, R34, -0x40, R2 ;  /* 0xffffffc022227824 */ /* 0x000fe400078e0202 */
[----:B------:R-:W-:Y:S02]  /*10b80*/  IMAD.SHL.U32 R2, R27, 0x100, RZ ;  /* 0x000001001b027824 */ /* 0x000fe400078e00ff */
[----:B------:R-:W-:-:S03]  /*10b90*/  IMAD.WIDE.U32 R26, R26, UR10, R32 ;  /* 0x0000000a1a1a7c25 */ /* 0x000fc6000f8e0020 */
[C---:B------:R-:W-:Y:S02]  /*10ba0*/  IADD3 R34, -R2.reuse, UR6, R34 ;  /* 0x0000000602227c10 */ /* 0x040fe4000fffe122 */
[----:B------:R-:W-:Y:S01]  /*10bb0*/  ISETP.GE.OR P0, PT, R2, UR6, P0 ;  /* 0x0000000602007c0c */ /* 0x000fe20008706670 */
[----:B------:R-:W-:Y:S02]  /*10bc0*/  UIMAD.WIDE.U32 UR6, UR8, 0x24924925, URZ ;  /* 0x24924925080678a5 */ /* 0x000fe4000f8e003f */
[----:B------:R-:W-:Y:S02]  /*10bd0*/  UIMAD UR6, UR11, UR16, URZ ;  /* 0x000000100b0672a4 */ /* 0x000fe4000f8e023f */
[----:B------:R-:W-:Y:S02]  /*10be0*/  UIADD3 UR5, UR8, -UR7, URZ ;  /* 0x8000000708057290 */ /* 0x000fe4000fffe03f */
[----:B------:R-:W-:Y:S02]  /*10bf0*/  UIMAD UR6, UR10, UR17, UR6 ;  /* 0x000000110a0672a4 */ /* 0x000fe4000f8e0206 */
[----:B------:R-:W-:-:S04]  /*10c00*/  ULEA.HI UR5, UR5, UR7, URZ, 0x1f ;  /* 0x0000000705057291 */ /* 0x000fc8000f8ff83f */
[----:B------:R-:W-:Y:S01]  /*10c10*/  USHF.R.U32.HI UR5, URZ, 0x2, UR5 ;  /* 0x000000023f057899 */ /* 0x000fe20008011605 */
[----:B------:R-:W-:-:S03]  /*10c20*/  VIADD R27, R27, UR6 ;  /* 0x000000061b1b7c36 */ /* 0x000fc60008000000 */
[----:B------:R-:W-:Y:S02]  /*10c30*/  @UP1 ULOP3.LUT UR4, UR4, 0x1, UR5, 0x78, !UPT ;  /* 0x0000000104041892 */ /* 0x000fe4000f8e7805 */
[----:B------:R-:W-:Y:S01]  /*10c40*/  UIMAD UR5, UR5, -0x7, UR8 ;  /* 0xfffffff9050578a4 */ /* 0x000fe2000f8e0208 */
[----:B------:R-:W-:Y:S11]  /*10c50*/  @P0 BRA `(.L_x_31) ;  /* 0x0000012400b40947 */ /* 0x000ff60003800000 */
[----:B------:R-:W0:Y:S01]  /*10c60*/  LDC.64 R28, c[0x0][0x5c8] ;  /* 0x00017200ff1c7b82 */ /* 0x000e220000000a00 */
[----:B------:R-:W-:Y:S01]  /*10c70*/  ULDC.64 UR6, c[0x0][0x5c0] ;  /* 0x0001700000067ab9 */ /* 0x000fe20000000a00 */
[----:B------:R-:W-:Y:S01]  /*10c80*/  BSSY B0, `(.L_x_31) ;  /* 0x000126a000007945 */ /* 0x000fe20003800000 */
[-C--:B0-----:R-:W-:Y:S01]  /*10c90*/  IMAD R2, R37, R28.reuse, RZ ;  /* 0x0000001c25027224 */ /* 0x081fe200078e02ff */
[----:B------:R-:W-:Y:S01]  /*10ca0*/  SHF.L.U64.HI R38, R28, 0x3, R29 ;  /* 0x000000031c267819 */ /* 0x000fe2000001021d */
[----:B------:R-:W-:-:S04]  /*10cb0*/  IMAD.WIDE.U32 R26, R35, R28, R26 ;  /* 0x0000001c231a7225 */ /* 0x000fc800078e001a */
[----:B------:R-:W-:Y:S01]  /*10cc0*/  IMAD R2, R35, R29, R2 ;  /* 0x0000001d23027224 */ /* 0x000fe200078e0202 */
[C---:B------:R-:W-:Y:S01]  /*10cd0*/  LEA R30, P2, R28.reuse, R26, 0x7 ;  /* 0x0000001a1c1e7211 */ /* 0x040fe200078438ff */
[----:B------:R-:W-:Y:S01]  /*10ce0*/  IMAD.SHL.U32 R25, R28, 0x8, RZ ;  /* 0x000000081c197824 */ /* 0x000fe200078e00ff */
[----:B------:R-:W-:Y:S01]  /*10cf0*/  IADD3 R24, P5, R26, UR6, RZ ;  /* 0x000000061a187c10 */ /* 0x000fe2000ffbe0ff */
[----:B------:R-:W-:-:S03]  /*10d00*/  IMAD.IADD R2, R27, 0x1, R2 ;  /* 0x000000011b027824 */ /* 0x000fc600078e0202 */
[----:B------:R-:W-:Y:S02]  /*10d10*/  IADD3 R26, P0, P1, R26, UR6, R25 ;  /* 0x000000061a1a7c10 */ /* 0x000fe4000f91e019 */
[----:B------:R-:W-:Y:S02]  /*10d20*/  LEA.HI.X R31, R28, R2, R29, 0x7, P2 ;  /* 0x000000021c1f7211 */ /* 0x000fe400010f3c1d */
[----:B------:R-:W-:Y:S02]  /*10d30*/  IADD3 R28, P2, P3, R30, UR6, R25 ;  /* 0x000000061e1c7c10 */ /* 0x000fe4000fb5e019 */
[----:B------:R-:W-:Y:S02]  /*10d40*/  IADD3.X R25, R2, UR7, RZ, P5, !PT ;  /* 0x0000000702197c10 */ /* 0x000fe4000affe4ff */
[----:B------:R-:W-:Y:S02]  /*10d50*/  FSETP.NEU.AND P5, PT, RZ, UR22, PT ;  /* 0x00000016ff007c0b */ /* 0x000fe4000bfad000 */
[----:B------:R-:W-:-:S02]  /*10d60*/  IADD3 R30, P6, R30, UR6, RZ ;  /* 0x000000061e1e7c10 */ /* 0x000fc4000ffde0ff */
[C-C-:B------:R-:W-:Y:S02]  /*10d70*/  IADD3.X R29, R31.reuse, UR7, R38.reuse, P2, P3 ;  /* 0x000000071f1d7c10 */ /* 0x140fe400097e6426 */
[----:B------:R-:W-:Y:S02]  /*10d80*/  IADD3.X R27, R2, UR7, R38, P0, P1 ;  /* 0x00000007021b7c10 */ /* 0x000fe400087e2426 */
[----:B------:R-:W-:-:S05]  /*10d90*/  IADD3.X R31, R31, UR7, RZ, P6, !PT ;  /* 0x000000071f1f7c10 */ /* 0x000fca000b7fe4ff */
[----:B------:R-:W-:Y:S05]  /*10da0*/  @!P5 BRA `(.L_x_32) ;  /* 0x000000d800f8d947 */ /* 0x000fea0003800000 */
[----:B------:R-:W-:Y:S01]  /*10db0*/  ULDC.64 UR6, c[0x0][0x5b8] ;  /* 0x00016e0000067ab9 */ /* 0x000fe20000000a00 */
[----:B------:R-:W-:Y:S01]  /*10dc0*/  BSSY B1, `(.L_x_33) ;  /* 0x0000013000017945 */ /* 0x000fe20003800000 */
[----:B------:R-:W-:Y:S01]  /*10dd0*/  IMAD.U32 R2, RZ, RZ, UR6 ;  /* 0x00000006ff027e24 */ /* 0x000fe2000f8e00ff */
[----:B------:R-:W-:-:S03]  /*10de0*/  UIMAD UR6, UR11, UR6, URZ ;  /* 0x000000060b0672a4 */ /* 0x000fc6000f8e023f */
[----:B------:R-:W-:Y:S01]  /*10df0*/  IMAD.WIDE.U32 R32, R2, UR10, R32 ;  /* 0x0000000a02207c25 */ /* 0x000fe2000f8e0020 */
[----:B------:R-:W-:-:S03]  /*10e00*/  UIMAD UR6, UR10, UR7, UR6 ;  /* 0x000000070a0672a4 */ /* 0x000fc6000f8e0206 */
[----:B------:R-:W-:Y:S01]  /*10e10*/  IMAD.MOV.U32 R38, RZ, RZ, R32 ;  /* 0x000000ffff267224 */ /* 0x000fe200078e0020 */
[----:B------:R-:W-:Y:S02]  /*10e20*/  ULDC.64 UR10, c[0x0][0x5a8] ;  /* 0x00016a00000a7ab9 */ /* 0x000fe40000000a00 */
[----:B------:R-:W-:Y:S01]  /*10e30*/  VIADD R39, R33, UR6 ;  /* 0x0000000621277c36 */ /* 0x000fe20008000000 */
[----:B------:R-:W-:Y:S02]  /*10e40*/  ULDC.64 UR6, c[0x0][0x5b0] ;  /* 0x00016c0000067ab9 */ /* 0x000fe40000000a00 */
[----:B------:R-:W-:Y:S02]  /*10e50*/  IMAD R2, R37, UR6, RZ ;  /* 0x0000000625027c24 */ /* 0x000fe4000f8e02ff */
[----:B------:R-:W-:-:S04]  /*10e60*/  IMAD.WIDE.U32 R32, R35, UR6, R38 ;  /* 0x0000000623207c25 */ /* 0x000fc8000f8e0026 */
[----:B------:R-:W-:Y:S01]  /*10e70*/  IMAD R2, R35, UR7, R2 ;  /* 0x0000000723027c24 */ /* 0x000fe2000f8e0202 */
[----:B------:R-:W-:-:S04]  /*10e80*/  IADD3 R32, P0, R32, UR10, RZ ;  /* 0x0000000a20207c10 */ /* 0x000fc8000ff1e0ff */
[--C-:B------:R-:W-:Y:S02]  /*10e90*/  IADD3.X R33, R33, UR11, R2.reuse, P0, !PT ;  /* 0x0000000b21217c10 */ /* 0x100fe400087fe402 */
[----:B------:R-:W-:Y:S02]  /*10ea0*/  ISETP.GE.AND P0, PT, R34, 0x1, PT ;  /* 0x000000012200780c */ /* 0x000fe40003f06270 */
[----:B------:R-:W-:Y:S02]  /*10eb0*/  PRMT R2, RZ, 0x7610, R2 ;  /* 0x00007610ff027816 */ /* 0x000fe40000000002 */
[----:B------:R-:W-:-:S13]  /*10ec0*/  ISETP.LT.OR P1, PT, R0, 0x1, !P0 ;  /* 0x000000010000780c */ /* 0x000fda0004721670 */
[----:B------:R-:W-:Y:S05]  /*10ed0*/  @P1 BRA `(.L_x_34) ;  /* 0x0000000000041947 */ /* 0x000fea0003800000 */
[----:B------:R0:W5:Y:S02]  /*10ee0*/  LDG.E.U8 R2, desc[UR20][R32.64] ;  /* 0x0000001420027981 */ /* 0x000164000c1e1100 */
.L_x_34:
[----:B------:R-:W-:Y:S05]  /*10ef0*/  BSYNC B1 ;  /* 0x0000000000017941 */ /* 0x000fea0003800000 */
.L_x_33:
[----:B-----5:R-:W-:Y:S01]  /*10f00*/  LOP3.LUT R2, R2, 0xff, RZ, 0xc0, !PT ;  /* 0x000000ff02027812 */ /* 0x020fe200078ec0ff */
[----:B------:R-:W-:Y:S03]  /*10f10*/  BSSY B1, `(.L_x_35) ;  /* 0x000000b000017945 */ /* 0x000fe60003800000 */
[----:B------:R-:W-:-:S05]  /*10f20*/  F2FP.F16.E5M2.UNPACK_B R2, R2 ;  /* 0x00000002ff02723e */ /* 0x000fca00020004ff */
[----:B------:R-:W-:-:S05]  /*10f30*/  HADD2.F32 R2, -RZ, R2.H0_H0 ;  /* 0x20000002ff027230 */ /* 0x000fca0000004100 */
[----:B------:R-:W-:-:S04]  /*10f40*/  FMUL R2, R2, UR22 ;  /* 0x0000001602027c20 */ /* 0x000fc80008400000 */
[--C-:B------:R-:W-:Y:S01]  /*10f50*/  FFMA R3, R3, UR15, R2.reuse ;  /* 0x0000000f03037c23 */ /* 0x100fe20008000002 */
[----:B------:R-:W-:-:S04]  /*10f60*/  PRMT R2, RZ, 0x7610, R2 ;  /* 0x00007610ff027816 */ /* 0x000fc80000000002 */
[----:B------:R-:W-:-:S05]  /*10f70*/  F2FP.SATFINITE.E5M2.F32.PACK_AB_MERGE_C R3, RZ, R3, RZ ;  /* 0x00000003ff03723e */ /* 0x000fca00048060ff */
[----:B------:R1:W-:Y:S01]  /*10f80*/  @!P1 STG.E.U8 desc[UR20][R24.64], R3 ;  /* 0x0000000318009986 */ /* 0x0003e2000c101114 */
[----:B------:R-:W-:-:S13]  /*10f90*/  ISETP.LT.OR P1, PT, R0, 0x2, !P0 ;  /* 0x000000020000780c */ /* 0x000fda0004721670 */
[----:B-1----:R-:W-:Y:S05]  /*10fa0*/  @P1 BRA `(.L_x_36) ;  /* 0x0000000000041947 */ /* 0x002fea0003800000 */
[----:B------:R1:W5:Y:S02]  /*10fb0*/  LDG.E.U8 R2, desc[UR20][R32.64+0x1] ;  /* 0x0000011420027981 */ /* 0x000364000c1e1100 */
.L_x_36:
[----:B------:R-:W-:Y:S05]  /*10fc0*/  BSYNC B1 ;  /* 0x0000000000017941 */ /* 0x000fea0003800000 */
.L_x_35:
[----:B-----5:R-:W-:Y:S01]  /*10fd0*/  LOP3.LUT R2, R2, 0xff, RZ, 0xc0, !PT ;  /* 0x000000ff02027812 */ /* 0x020fe200078ec0ff */
[----:B------:R-:W-:Y:S03]  /*10fe0*/  BSSY B1, `(.L_x_37) ;  /* 0x0000013000017945 */ /* 0x000fe60003800000 */
[----:B------:R-:W-:-:S05]  /*10ff0*/  F2FP.F16.E5M2.UNPACK_B R2, R2 ;  /* 0x00000002ff02723e */ /* 0x000fca00020004ff */
[----:B------:R-:W-:-:S05]  /*11000*/  HADD2.F32 R2, -RZ, R2.H0_H0 ;  /* 0x20000002ff027230 */ /* 0x000fca0000004100 */
[----:B------:R-:W-:-:S04]  /*11010*/  FMUL R2, R2, UR22 ;  /* 0x0000001602027c20 */ /* 0x000fc80008400000 */
[----:B------:R-:W-:-:S05]  /*11020*/  FFMA R4, R4, UR15, R2 ;  /* 0x0000000f04047c23 */ /* 0x000fca0008000002 */
[----:B------:R-:W-:-:S05]  /*11030*/  F2FP.SATFINITE.E5M2.F32.PACK_AB_MERGE_C R4, RZ, R4, RZ ;  /* 0x00000004ff04723e */ /* 0x000fca00048060ff */
[----:B------:R3:W-:Y:S01]  /*11040*/  @!P1 STG.E.U8 desc[UR20][R24.64+0x1], R4 ;  /* 0x0000010418009986 */ /* 0x0007e2000c101114 */
[----:B------:R-:W-:-:S05]  /*11050*/  IADD3 R2, P1, R35, 0x8, RZ ;  /* 0x0000000823027810 */ /* 0x000fca0007f3e0ff */
[----:B------:R-:W-:-:S04]  /*11060*/  IMAD.X R3, RZ, RZ, R37, P1 ;  /* 0x000000ffff037224 */ /* 0x000fc800008e0625 */
[----:B------:R-:W-:-:S04]  /*11070*/  IMAD R3, R3, UR6, RZ ;  /* 0x0000000603037c24 */ /* 0x000fc8000f8e02ff */
[C---:B---3--:R-:W-:Y:S02]  /*11080*/  IMAD R4, R2.reuse, UR7, R3 ;  /* 0x0000000702047c24 */ /* 0x048fe4000f8e0203 */
[----:B------:R-:W-:-:S03]  /*11090*/  IMAD.WIDE.U32 R2, R2, UR6, R38 ;  /* 0x0000000602027c25 */ /* 0x000fc6000f8e0026 */
[----:B------:R-:W-:-:S04]  /*110a0*/  IADD3 R2, P1, R2, UR10, RZ ;  /* 0x0000000a02027c10 */ /* 0x000fc8000ff3e0ff */
[--C-:B------:R-:W-:Y:S02]  /*110b0*/  IADD3.X R3, R3, UR11, R4.reuse, P1, !PT ;  /* 0x0000000b03037c10 */ /* 0x100fe40008ffe404 */
[----:B------:R-:W-:Y:S02]  /*110c0*/  ISETP.GE.AND P1, PT, R34, 0x9, PT ;  /* 0x000000092200780c */ /* 0x000fe40003f26270 */
[----:B------:R-:W-:Y:S02]  /*110d0*/  PRMT R4, RZ, 0x7610, R4 ;  /* 0x00007610ff047816 */ /* 0x000fe40000000004 */
[----:B------:R-:W-:-:S13]  /*110e0*/  ISETP.LT.OR P2, PT, R0, 0x1, !P1 ;  /* 0x000000010000780c */ /* 0x000fda0004f41670 */
[----:B------:R-:W-:Y:S05]  /*110f0*/  @P2 BRA `(.L_x_38) ;  /* 0x0000000000042947 */ /* 0x000fea0003800000 */
[----:B------:R3:W5:Y:S02]  /*11100*/  LDG.E.U8 R4, desc[UR20][R2.64] ;  /* 0x0000001402047981 */ /* 0x000764000c1e1100 */
.L_x_38:
[----:B------:R-:W-:Y:S05]  /*11110*/  BSYNC B1 ;  /* 0x0000000000017941 */ /* 0x000fea0003800000 */
.L_x_37:
        /* <DEDUP_REMOVED lines=10> */
[----:B----4-:R-:W-:Y:S05]  /*111c0*/  @P2 BRA `(.L_x_40) ;  /* 0x0000000000042947 */ /* 0x010fea0003800000 */
[----:B------:R4:W5:Y:S02]  /*111d0*/  LDG.E.U8 R4, desc[UR20][R2.64+0x1] ;  /* 0x0000011402047981 */ /* 0x000964000c1e1100 */
.L_x_40:
[----:B------:R-:W-:Y:S05]  /*111e0*/  BSYNC B1 ;  /* 0x0000000000017941 */ /* 0x000fea0003800000 */
.L_x_39:
[----:B-----5:R-:W-:Y:S01]  /*111f0*/  LOP3.LUT R4, R4, 0xff, RZ, 0xc0, !PT ;  /* 0x000000ff04047812 */ /* 0x020fe200078ec0ff */
[----:B------:R-:W-:Y:S01]  /*11200*/  BSSY B1, `(.L_x_41) ;  /* 0x000000b000017945 */ /* 0x000fe20003800000 */
[----:B------:R-:W-:Y:S02]  /*11210*/  ISETP.LT.OR P3, PT, R0, 0x9, !P0 ;  /* 0x000000090000780c */ /* 0x000fe40004761670 */
[----:B------:R-:W-:-:S05]  /*11220*/  F2FP.F16.E5M2.UNPACK_B R4, R4 ;  /* 0x00000004ff04723e */ /* 0x000fca00020004ff */
[----:B------:R-:W-:-:S05]  /*11230*/  HADD2.F32 R4, -RZ, R4.H0_H0 ;  /* 0x20000004ff047230 */ /* 0x000fca0000004100 */
[----:B------:R-:W-:-:S04]  /*11240*/  FMUL R4, R4, UR22 ;  /* 0x0000001604047c20 */ /* 0x000fc80008400000 */
[--C-:B------:R-:W-:Y:S01]  /*11250*/  FFMA R6, R6, UR15, R4.reuse ;  /* 0x0000000f06067c23 */ /* 0x100fe20008000004 */
[----:B------:R-:W-:-:S04]  /*11260*/  PRMT R4, RZ, 0x7610, R4 ;  /* 0x00007610ff047816 */ /* 0x000fc80000000004 */
[----:B------:R-:W-:-:S05]  /*11270*/  F2FP.SATFINITE.E5M2.F32.PACK_AB_MERGE_C R6, RZ, R6, RZ ;  /* 0x00000006ff06723e */ /* 0x000fca00048060ff */
[----:B------:R0:W-:Y:S01]  /*11280*/  @!P2 STG.E.U8 desc[UR20][R26.64+0x1], R6 ;  /* 0x000001061a00a986 */ /* 0x0001e2000c101114 */
[----:B------:R-:W-:Y:S05]  /*11290*/  @P3 BRA `(.L_x_42) ;  /* 0x0000000000043947 */ /* 0x000fea0003800000 */
[----:B------:R0:W5:Y:S02]  /*112a0*/  LDG.E.U8 R4, desc[UR20][R32.64+0x8] ;  /* 0x0000081420047981 */ /* 0x000164000c1e1100 */
.L_x_42:
[----:B------:R-:W-:Y:S05]  /*112b0*/  BSYNC B1 ;  /* 0x0000000000017941 */ /* 0x000fea0003800000 */
.L_x_41:
        /* <DEDUP_REMOVED lines=12> */
.L_x_44:
[----:B------:R-:W-:Y:S05]  /*11380*/  BSYNC B1 ;  /* 0x0000000000017941 */ /* 0x000fea0003800000 */
.L_x_43:
        /* <DEDUP_REMOVED lines=12> */
.L_x_46:
[----:B------:R-:W-:Y:S05]  /*11450*/  BSYNC B1 ;  /* 0x0000000000017941 */ /* 0x000fea0003800000 */
.L_x_45:
        /* <DEDUP_REMOVED lines=12> */
.L_x_48:
[----:B------:R-:W-:Y:S05]  /*11520*/  BSYNC B1 ;  /* 0x0000000000017941 */ /* 0x000fea0003800000 */
.L_x_47:
        /* <DEDUP_REMOVED lines=12> */
.L_x_50:
[----:B------:R-:W-:Y:S05]  /*115f0*/  BSYNC B1 ;  /* 0x0000000000017941 */ /* 0x000fea0003800000 */
.L_x_49:
        /* <DEDUP_REMOVED lines=12> */
.L_x_52:
[----:B------:R-:W-:Y:S05]  /*116c0*/  BSYNC B1 ;  /* 0x0000000000017941 */ /* 0x000fea0003800000 */
.L_x_51:
        /* <DEDUP_REMOVED lines=12> */
.L_x_54:
[----:B------:R-:W-:Y:S05]  /*11790*/  BSYNC B1 ;  /* 0x0000000000017941 */ /* 0x000fea0003800000 */
.L_x_53:
        /* <DEDUP_REMOVED lines=12> */
.L_x_56:
[----:B------:R-:W-:Y:S05]  /*11860*/  BSYNC B1 ;  /* 0x0000000000017941 */ /* 0x000fea0003800000 */
.L_x_55:
        /* <DEDUP_REMOVED lines=12> */
.L_x_58:
[----:B------:R-:W-:Y:S05]  /*11930*/  BSYNC B1 ;  /* 0x0000000000017941 */ /* 0x000fea0003800000 */
.L_x_57:
        /* <DEDUP_REMOVED lines=12> */
.L_x_60:
[----:B------:R-:W-:Y:S05]  /*11a00*/  BSYNC B1 ;  /* 0x0000000000017941 */ /* 0x000fea0003800000 */
.L_x_59:
        /* <DEDUP_REMOVED lines=12> */
.L_x_62:
[----:B------:R-:W-:Y:S05]  /*11ad0*/  BSYNC B1 ;  /* 0x0000000000017941 */ /* 0x000fea0003800000 */
.L_x_61:
        /* <DEDUP_REMOVED lines=12> */
.L_x_64:
[----:B------:R-:W-:Y:S05]  /*11ba0*/  BSYNC B1 ;  /* 0x0000000000017941 */ /* 0x000fea0003800000 */
.L_x_63:
        /* <DEDUP_REMOVED lines=12> */
.L_x_66:
[----:B------:R-:W-:Y:S05]  /*11c70*/  BSYNC B1 ;  /* 0x0000000000017941 */ /* 0x000fea0003800000 */
.L_x_65:
        /* <DEDUP_REMOVED lines=12> */
.L_x_68:
[----:B------:R-:W-:Y:S05]  /*11d40*/  BSYNC B1 ;  /* 0x0000000000017941 */ /* 0x000fea0003800000 */
.L_x_67:
        /* <DEDUP_REMOVED lines=12> */
.L_x_70:
[----:B------:R-:W-:Y:S05]  /*11e10*/  BSYNC B1 ;  /* 0x0000000000017941 */ /* 0x000fea0003800000 */
.L_x_69:
        /* <DEDUP_REMOVED lines=12> */
.L_x_72:
[----:B------:R-:W-:Y:S05]  /*11ee0*/  BSYNC B1 ;  /* 0x0000000000017941 */ /* 0x000fea0003800000 */
.L_x_71:
        /* <DEDUP_REMOVED lines=12> */
.L_x_74:
[----:B------:R-:W-:Y:S05]  /*11fb0*/  BSYNC B1 ;  /* 0x0000000000017941 */ /* 0x000fea0003800000 */
.L_x_73:
        /* <DEDUP_REMOVED lines=12> */
.L_x_76:
[----:B------:R-:W-:Y:S05]  /*12080*/  BSYNC B1 ;  /* 0x0000000000017941 */ /* 0x000fea0003800000 */
.L_x_75:
        /* <DEDUP_REMOVED lines=12> */
.L_x_78:
[----:B------:R-:W-:Y:S05]  /*12150*/  BSYNC B1 ;  /* 0x0000000000017941 */ /* 0x000fea0003800000 */
.L_x_77:
        /* <DEDUP_REMOVED lines=12> */
.L_x_80:
[----:B------:R-:W-:Y:S05]  /*12220*/  BSYNC B1 ;  /* 0x0000000000017941 */ /* 0x000fea0003800000 */
.L_x_79:
        /* <DEDUP_REMOVED lines=12> */
.L_x_82:
[----:B------:R-:W-:Y:S05]  /*122f0*/  BSYNC B1 ;  /* 0x0000000000017941 */ /* 0x000fea0003800000 */
.L_x_81:
        /* <DEDUP_REMOVED lines=12> */
.L_x_84:
[----:B------:R-:W-:Y:S05]  /*123c0*/  BSYNC B1 ;  /* 0x0000000000017941 */ /* 0x000fea0003800000 */
.L_x_83:
        /* <DEDUP_REMOVED lines=12> */
.L_x_86:
[----:B------:R-:W-:Y:S05]  /*12490*/  BSYNC B1 ;  /* 0x0000000000017941 */ /* 0x000fea0003800000 */
.L_x_85:
        /* <DEDUP_REMOVED lines=12> */
.L_x_88:
[----:B------:R-:W-:Y:S05]  /*12560*/  BSYNC B1 ;  /* 0x0000000000017941 */ /* 0x000fea0003800000 */
.L_x_87:
        /* <DEDUP_REMOVED lines=12> */
.L_x_90:
[----:B------:R-:W-:Y:S05]  /*12630*/  BSYNC B1 ;  /* 0x0000000000017941 */ /* 0x000fea0003800000 */
.L_x_89:
        /* <DEDUP_REMOVED lines=12> */
.L_x_92:
[----:B------:R-:W-:Y:S05]  /*12700*/  BSYNC B1 ;  /* 0x0000000000017941 */ /* 0x000fea0003800000 */
.L_x_91:
        /* <DEDUP_REMOVED lines=12> */
.L_x_94:
[----:B------:R-:W-:Y:S05]  /*127d0*/  BSYNC B1 ;  /* 0x0000000000017941 */ /* 0x000fea0003800000 */
.L_x_93:
        /* <DEDUP_REMOVED lines=12> */
.L_x_96:
[----:B------:R-:W-:Y:S05]  /*128a0*/  BSYNC B1 ;  /* 0x0000000000017941 */ /* 0x000fea0003800000 */
.L_x_95:
        /* <DEDUP_REMOVED lines=12> */
.L_x_98:
[----:B------:R-:W-:Y:S05]  /*12970*/  BSYNC B1 ;  /* 0x0000000000017941 */ /* 0x000fea0003800000 */
.L_x_97:
        /* <DEDUP_REMOVED lines=12> */
.L_x_100:
[----:B------:R-:W-:Y:S05]  /*12a40*/  BSYNC B1 ;  /* 0x0000000000017941 */ /* 0x000fea0003800000 */
.L_x_99:
        /* <DEDUP_REMOVED lines=12> */
.L_x_102:
[----:B------:R-:W-:Y:S05]  /*12b10*/  BSYNC B1 ;  /* 0x0000000000017941 */ /* 0x000fea0003800000 */
.L_x_101:
        /* <DEDUP_REMOVED lines=12> */
.L_x_104:
[----:B------:R-:W-:Y:S05]  /*12be0*/  BSYNC B1 ;  /* 0x0000000000017941 */ /* 0x000fea0003800000 */
.L_x_103:
        /* <DEDUP_REMOVED lines=12> */
.L_x_106:
[----:B------:R-:W-:Y:S05]  /*12cb0*/  BSYNC B1 ;  /* 0x0000000000017941 */ /* 0x000fea0003800000 */
.L_x_105:
        /* <DEDUP_REMOVED lines=12> */
.L_x_108:
[----:B------:R-:W-:Y:S05]  /*12d80*/  BSYNC B1 ;  /* 0x0000000000017941 */ /* 0x000fea0003800000 */
.L_x_107:
        /* <DEDUP_REMOVED lines=12> */
.L_x_110:
[----:B------:R-:W-:Y:S05]  /*12e50*/  BSYNC B1 ;  /* 0x0000000000017941 */ /* 0x000fea0003800000 */
.L_x_109:
        /* <DEDUP_REMOVED lines=12> */
.L_x_112:
[----:B------:R-:W-:Y:S05]  /*12f20*/  BSYNC B1 ;  /* 0x0000000000017941 */ /* 0x000fea0003800000 */
.L_x_111:
        /* <DEDUP_REMOVED lines=12> */
.L_x_114:
[----:B------:R-:W-:Y:S05]  /*12ff0*/  BSYNC B1 ;  /* 0x0000000000017941 */ /* 0x000fea0003800000 */
.L_x_113:
[----:B-----5:R-:W-:Y:S01]  /*13000*/  LOP3.LUT R4, R4, 0xff, RZ, 0xc0, !PT ;  /* 0x000000ff04047812 */ /* 0x020fe200078ec0ff */
[----:B------:R-:W-:Y:S01]  /*13010*/  BSSY B1, `(.L_x_115) ;  /* 0x000000b000017945 */ /* 0x000fe20003800000 */
[----:B------:R-:W-:Y:S02]  /*13020*/  ISETP.LT.OR P2, PT, R0, 0x52, !P0 ;  /* 0x000000520000780c */ /* 0x000fe40004741670 */
[----:B------:R-:W-:-:S05]  /*13030*/  F2FP.F16.E5M2.UNPACK_B R4, R4 ;  /* 0x00000004ff04723e */ /* 0x000fca00020004ff */
[----:B------:R-:W-:-:S05]  /*13040*/  HADD2.F32 R4, -RZ, R4.H0_H0 ;  /* 0x20000004ff047230 */ /* 0x000fca0000004100 */
[----:B------:R-:W-:-:S04]  /*13050*/  FMUL R4, R4, UR22 ;  /* 0x0000001604047c20 */ /* 0x000fc80008400000 */
[----:B------:R-:W-:-:S05]  /*13060*/  FFMA R4, R171, UR15, R4 ;  /* 0x0000000fab047c23 */ /* 0x000fca0008000004 */
[----:B------:R-:W-:Y:S02]  /*13070*/  F2FP.SATFINITE.E5M2.F32.PACK_AB_MERGE_C R5, RZ, R4, RZ ;  /* 0x00000004ff05723e */ /* 0x000fe400048060ff */
[----:B------:R-:W-:-:S03]  /*13080*/  PRMT R4, RZ, 0x7610, R4 ;  /* 0x00007610ff047816 */ /* 0x000fc60000000004 */
[----:B------:R0:W-:Y:S01]  /*13090*/  @!P3 STG.E.U8 desc[UR20][R24.64+0x50], R5 ;  /* 0x000050051800b986 */ /* 0x0001e2000c101114 */
[----:B------:R-:W-:Y:S05]  /*130a0*/  @P2 BRA `(.L_x_116) ;  /* 0x0000000000042947 */ /* 0x000fea0003800000 */
[----:B------:R0:W5:Y:S02]  /*130b0*/  LDG.E.U8 R4, desc[UR20][R32.64+0x51] ;  /* 0x0000511420047981 */ /* 0x000164000c1e1100 */
.L_x_116:
[----:B------:R-:W-:Y:S05]  /*130c0*/  BSYNC B1 ;  /* 0x0000000000017941 */ /* 0x000fea0003800000 */
.L_x_115:
[----:B-----5:R-:W-:Y:S01]  /*130d0*/  LOP3.LUT R4, R4, 0xff, RZ, 0xc0, !PT ;  /* 0x000000ff04047812 */ /* 0x020fe200078ec0ff */
[----:B------:R-:W-:Y:S01]  /*130e0*/  BSSY B1, `(.L_x_117) ;  /* 0x000000b000017945 */ /* 0x000fe20003800000 */
[----:B------:R-:W-:Y:S02]  /*130f0*/  ISETP.LT.OR P3, PT, R0, 0x51, !P1 ;  /* 0x000000510000780c */ /* 0x000fe40004f61670 */
[----:B------:R-:W-:-:S05]  /*13100*/  F2FP.F16.E5M2.UNPACK_B R4, R4 ;  /* 0x00000004ff04723e */ /* 0x000fca00020004ff */
[----:B------:R-:W-:-:S05]  /*13110*/  HADD2.F32 R4, -RZ, R4.H0_H0 ;  /* 0x20000004ff047230 */ /* 0x000fca0000004100 */
[----:B------:R-:W-:-:S04]  /*13120*/  FMUL R4, R4, UR22 ;  /* 0x0000001604047c20 */ /* 0x000fc80008400000 */
[----:B------:R-:W-:-:S05]  /*13130*/  FFMA R4, R172, UR15, R4 ;  /* 0x0000000fac047c23 */ /* 0x000fca0008000004 */
[----:B0-----:R-:W-:Y:S02]  /*13140*/  F2FP.SATFINITE.E5M2.F32.PACK_AB_MERGE_C R5, RZ, R4, RZ ;  /* 0x00000004ff05723e */ /* 0x001fe400048060ff */
[----:B------:R-:W-:-:S03]  /*13150*/  PRMT R4, RZ, 0x7610, R4 ;  /* 0x00007610ff047816 */ /* 0x000fc60000000004 */
[----:B------:R0:W-:Y:S01]  /*13160*/  @!P2 STG.E.U8 desc[UR20][R24.64+0x51], R5 ;  /* 0x000051051800a986 */ /* 0x0001e2000c101114 */
[----:B------:R-:W-:Y:S05]  /*13170*/  @P3 BRA `(.L_x_118) ;  /* 0x0000000000043947 */ /* 0x000fea0003800000 */
[----:B------:R0:W5:Y:S02]  /*13180*/  LDG.E.U8 R4, desc[UR20][R2.64+0x50] ;  /* 0x0000501402047981 */ /* 0x000164000c1e1100 */
.L_x_118:
[----:B------:R-:W-:Y:S05]  /*13190*/  BSYNC B1 ;  /* 0x0000000000017941 */ /* 0x000fea0003800000 */
.L_x_117:
        /* <DEDUP_REMOVED lines=12> */
.L_x_120:
[----:B------:R-:W-:Y:S05]  /*13260*/  BSYNC B1 ;  /* 0x0000000000017941 */ /* 0x000fea0003800000 */
.L_x_119:
[----:B-----5:R-:W-:Y:S01]  /*13270*/  LOP3.LUT R4, R4, 0xff, RZ, 0xc0, !PT ;  /* 0x000000ff04047812 */ /* 0x020fe200078ec0ff */
[----:B------:R-:W-:Y:S01]  /*13280*/  BSSY B1, `(.L_x_121) ;  /* 0x000000b000017945 */ /* 0x000fe20003800000 */
[----:B------:R-:W-:Y:S02]  /*13290*/  ISETP.LT.OR P3, PT, R0, 0x59, !P0 ;  /* 0x000000590000780c */ /* 0x000fe40004761670 */
[----:B------:R-:W-:-:S05]  /*132a0*/  F2FP.F16.E5M2.UNPACK_B R4, R4 ;  /* 0x00000004ff04723e */ /* 0x000fca00020004ff */
[----:B------:R-:W-:-:S05]  /*132b0*/  HADD2.F32 R4, -RZ, R4.H0_H0 ;  /* 0x20000004ff047230 */ /* 0x000fca0000004100 */
[----:B0-----:R-:W-:Y:S01]  /*132c0*/  FMUL R5, R4, UR22 ;  /* 0x0000001604057c20 */ /* 0x001fe20008400000 */
[----:B------:R-:W-:-:S03]  /*132d0*/  PRMT R4, RZ, 0x7610, R4 ;  /* 0x00007610ff047816 */ /* 0x000fc60000000004 */
[----:B------:R-:W-:-:S05]  /*132e0*/  FFMA R5, R174, UR15, R5 ;  /* 0x0000000fae057c23 */ /* 0x000fca0008000005 */
[----:B------:R-:W-:-:S05]  /*132f0*/  F2FP.SATFINITE.E5M2.F32.PACK_AB_MERGE_C R5, RZ, R5, RZ ;  /* 0x00000005ff05723e */ /* 0x000fca00048060ff */
[----:B------:R0:W-:Y:S01]  /*13300*/  @!P2 STG.E.U8 desc[UR20][R26.64+0x51], R5 ;  /* 0x000051051a00a986 */ /* 0x0001e2000c101114 */
[----:B------:R-:W-:Y:S05]  /*13310*/  @P3 BRA `(.L_x_122) ;  /* 0x0000000000043947 */ /* 0x000fea0003800000 */
[----:B------:R0:W5:Y:S02]  /*13320*/  LDG.E.U8 R4, desc[UR20][R32.64+0x58] ;  /* 0x0000581420047981 */ /* 0x000164000c1e1100 */
.L_x_122:
[----:B------:R-:W-:Y:S05]  /*13330*/  BSYNC B1 ;  /* 0x0000000000017941 */ /* 0x000fea0003800000 */
.L_x_121:
        /* <DEDUP_REMOVED lines=12> */
.L_x_124:
[----:B------:R-:W-:Y:S05]  /*13400*/  BSYNC B1 ;  /* 0x0000000000017941 */ /* 0x000fea0003800000 */
.L_x_123:
        /* <DEDUP_REMOVED lines=12> */
.L_x_126:
[----:B------:R-:W-:Y:S05]  /*134d0*/  BSYNC B1 ;  /* 0x0000000000017941 */ /* 0x000fea0003800000 */
.L_x_125:
        /* <DEDUP_REMOVED lines=12> */
.L_x_128:
[----:B------:R-:W-:Y:S05]  /*135a0*/  BSYNC B1 ;  /* 0x0000000000017941 */ /* 0x000fea0003800000 */
.L_x_127:
        /* <DEDUP_REMOVED lines=12> */
.L_x_130:
[----:B------:R-:W-:Y:S05]  /*13670*/  BSYNC B1 ;  /* 0x0000000000017941 */ /* 0x000fea0003800000 */
.L_x_129:
        /* <DEDUP_REMOVED lines=12> */
.L_x_132:
[----:B------:R-:W-:Y:S05]  /*13740*/  BSYNC B1 ;  /* 0x0000000000017941 */ /* 0x000fea0003800000 */
.L_x_131:
        /* <DEDUP_REMOVED lines=12> */
.L_x_134:
[----:B------:R-:W-:Y:S05]  /*13810*/  BSYNC B1 ;  /* 0x0000000000017941 */ /* 0x000fea0003800000 */
.L_x_133:
        /* <DEDUP_REMOVED lines=12> */
.L_x_136:
[----:B------:R-:W-:Y:S05]  /*138e0*/  BSYNC B1 ;  /* 0x0000000000017941 */ /* 0x000fea0003800000 */
.L_x_135:
        /* <DEDUP_REMOVED lines=12> */
.L_x_138:
[----:B------:R-:W-:Y:S05]  /*139b0*/  BSYNC B1 ;  /* 0x0000000000017941 */ /* 0x000fea0003800000 */
.L_x_137:
        /* <DEDUP_REMOVED lines=12> */
.L_x_140:
[----:B------:R-:W-:Y:S05]  /*13a80*/  BSYNC B1 ;  /* 0x0000000000017941 */ /* 0x000fea0003800000 */
.L_x_139:
        /* <DEDUP_REMOVED lines=12> */
.L_x_142:
[----:B------:R-:W-:Y:S05]  /*13b50*/  BSYNC B1 ;  /* 0x0000000000017941 */ /* 0x000fea0003800000 */
.L_x_141:
        /* <DEDUP_REMOVED lines=12> */
.L_x_144:
[----:B------:R-:W-:Y:S05]  /*13c20*/  BSYNC B1 ;  /* 0x0000000000017941 */ /* 0x000fea0003800000 */
.L_x_143:
        /* <DEDUP_REMOVED lines=12> */
.L_x_146:
[----:B------:R-:W-:Y:S05]  /*13cf0*/  BSYNC B1 ;  /* 0x0000000000017941 */ /* 0x000fea0003800000 */
.L_x_145:
        /* <DEDUP_REMOVED lines=12> */
.L_x_148:
[----:B------:R-:W-:Y:S05]  /*13dc0*/  BSYNC B1 ;  /* 0x0000000000017941 */ /* 0x000fea0003800000 */
.L_x_147:
        /* <DEDUP_REMOVED lines=12> */
.L_x_150:
[----:B------:R-:W-:Y:S05]  /*13e90*/  BSYNC B1 ;  /* 0x0000000000017941 */ /* 0x000fea0003800000 */
.L_x_149:
        /* <DEDUP_REMOVED lines=12> */
.L_x_152:
[----:B------:R-:W-:Y:S05]  /*13f60*/  BSYNC B1 ;  /* 0x0000000000017941 */ /* 0x000fea0003800000 */
.L_x_151:
        /* <DEDUP_REMOVED lines=12> */
.L_x_154:
[----:B------:R-:W-:Y:S05]  /*14030*/  BSYNC B1 ;  /* 0x0000000000017941 */ /* 0x000fea0003800000 */
.L_x_153:
        /* <DEDUP_REMOVED lines=12> */
.L_x_156:
[----:B------:R-:W-:Y:S05]  /*14100*/  BSYNC B1 ;  /* 0x0000000000017941 */ /* 0x000fea0003800000 */
.L_x_155:
        /* <DEDUP_REMOVED lines=12> */
.L_x_158:
[----:B------:R-:W-:Y:S05]  /*141d0*/  BSYNC B1 ;  /* 0x0000000000017941 */ /* 0x000fea0003800000 */
.L_x_157:
        /* <DEDUP_REMOVED lines=12> */
.L_x_160:
[----:B------:R-:W-:Y:S05]  /*142a0*/  BSYNC B1 ;  /* 0x0000000000017941 */ /* 0x000fea0003800000 */
.L_x_159:
        /* <DEDUP_REMOVED lines=12> */
.L_x_162:
[----:B------:R-:W-:Y:S05]  /*14370*/  BSYNC B1 ;  /* 0x0000000000017941 */ /* 0x000fea0003800000 */
.L_x_161:
        /* <DEDUP_REMOVED lines=12> */
.L_x_164:
[----:B------:R-:W-:Y:S05]  /*14440*/  BSYNC B1 ;  /* 0x0000000000017941 */ /* 0x000fea0003800000 */
.L_x_163:
        /* <DEDUP_REMOVED lines=12> */
.L_x_166:
[----:B------:R-:W-:Y:S05]  /*14510*/  BSYNC B1 ;  /* 0x0000000000017941 */ /* 0x000fea0003800000 */
.L_x_165:
        /* <DEDUP_REMOVED lines=12> */
.L_x_168:
[----:B------:R-:W-:Y:S05]  /*145e0*/  BSYNC B1 ;  /* 0x0000000000017941 */ /* 0x000fea0003800000 */
.L_x_167:
        /* <DEDUP_REMOVED lines=12> */
.L_x_170:
[----:B------:R-:W-:Y:S05]  /*146b0*/  BSYNC B1 ;  /* 0x0000000000017941 */ /* 0x000fea0003800000 */
.L_x_169:
        /* <DEDUP_REMOVED lines=12> */
.L_x_172:
[----:B------:R-:W-:Y:S05]  /*14780*/  BSYNC B1 ;  /* 0x0000000000017941 */ /* 0x000fea0003800000 */
.L_x_171:
        /* <DEDUP_REMOVED lines=12> */
.L_x_174:
[----:B------:R-:W-:Y:S05]  /*14850*/  BSYNC B1 ;  /* 0x0000000000017941 */ /* 0x000fea0003800000 */
.L_x_173:
        /* <DEDUP_REMOVED lines=12> */
.L_x_176:
[----:B------:R-:W-:Y:S05]  /*14920*/  BSYNC B1 ;  /* 0x0000000000017941 */ /* 0x000fea0003800000 */
.L_x_175:
        /* <DEDUP_REMOVED lines=12> */
.L_x_178:
[----:B------:R-:W-:Y:S05]  /*149f0*/  BSYNC B1 ;  /* 0x0000000000017941 */ /* 0x000fea0003800000 */
.L_x_177:
        /* <DEDUP_REMOVED lines=12> */
.L_x_180:
[----:B------:R-:W-:Y:S05]  /*14ac0*/  BSYNC B1 ;  /* 0x0000000000017941 */ /* 0x000fea0003800000 */
.L_x_179:
        /* <DEDUP_REMOVED lines=12> */
.L_x_182:
[----:B------:R-:W-:Y:S05]  /*14b90*/  BSYNC B1 ;  /* 0x0000000000017941 */ /* 0x000fea0003800000 */
.L_x_181:
        /* <DEDUP_REMOVED lines=12> */
.L_x_184:
[----:B------:R-:W-:Y:S05]  /*14c60*/  BSYNC B1 ;  /* 0x0000000000017941 */ /* 0x000fea0003800000 */
.L_x_183:
        /* <DEDUP_REMOVED lines=12> */
.L_x_186:
[----:B------:R-:W-:Y:S05]  /*14d30*/  BSYNC B1 ;  /* 0x0000000000017941 */ /* 0x000fea0003800000 */
.L_x_185:
        /* <DEDUP_REMOVED lines=12> */
.L_x_188:
[----:B------:R-:W-:Y:S05]  /*14e00*/  BSYNC B1 ;  /* 0x0000000000017941 */ /* 0x000fea0003800000 */
.L_x_187:
        /* <DEDUP_REMOVED lines=12> */
.L_x_190:
[----:B------:R-:W-:Y:S05]  /*14ed0*/  BSYNC B1 ;  /* 0x0000000000017941 */ /* 0x000fea0003800000 */
.L_x_189:
        /* <DEDUP_REMOVED lines=12> */
.L_x_192:
[----:B------:R-:W-:Y:S05]  /*14fa0*/  BSYNC B1 ;  /* 0x0000000000017941 */ /* 0x000fea0003800000 */
.L_x_191:
        /* <DEDUP_REMOVED lines=12> */
.L_x_194:
[----:B------:R-:W-:Y:S05]  /*15070*/  BSYNC B1 ;  /* 0x0000000000017941 */ /* 0x000fea0003800000 */
.L_x_193:
        /* <DEDUP_REMOVED lines=12> */
.L_x_196:
[----:B------:R-:W-:Y:S05]  /*15140*/  BSYNC B1 ;  /* 0x0000000000017941 */ /* 0x000fea0003800000 */
.L_x_195:
        /* <DEDUP_REMOVED lines=12> */
.L_x_198:
[----:B------:R-:W-:Y:S05]  /*15210*/  BSYNC B1 ;  /* 0x0000000000017941 */ /* 0x000fea0003800000 */
.L_x_197:
        /* <DEDUP_REMOVED lines=12> */
.L_x_200:
[----:B------:R-:W-:Y:S05]  /*152e0*/  BSYNC B1 ;  /* 0x0000000000017941 */ /* 0x000fea0003800000 */
.L_x_199:
        /* <DEDUP_REMOVED lines=12> */
.L_x_202:
[----:B------:R-:W-:Y:S05]  /*153b0*/  BSYNC B1 ;  /* 0x0000000000017941 */ /* 0x000fea0003800000 */
.L_x_201:
        /* <DEDUP_REMOVED lines=12> */
.L_x_204:
[----:B------:R-:W-:Y:S05]  /*15480*/  BSYNC B1 ;  /* 0x0000000000017941 */ /* 0x000fea0003800000 */
.L_x_203:
        /* <DEDUP_REMOVED lines=12> */
.L_x_206:
[----:B------:R-:W-:Y:S05]  /*15550*/  BSYNC B1 ;  /* 0x0000000000017941 */ /* 0x000fea0003800000 */
.L_x_205:
        /* <DEDUP_REMOVED lines=12> */
.L_x_208:
[----:B------:R-:W-:Y:S05]  /*15620*/  BSYNC B1 ;  /* 0x0000000000017941 */ /* 0x000fea0003800000 */
.L_x_207:
        /* <DEDUP_REMOVED lines=12> */
.L_x_210:
[----:B------:R-:W-:Y:S05]  /*156f0*/  BSYNC B1 ;  /* 0x0000000000017941 */ /* 0x000fea0003800000 */
.L_x_209:
        /* <DEDUP_REMOVED lines=12> */
.L_x_212:
[----:B------:R-:W-:Y:S05]  /*157c0*/  BSYNC B1 ;  /* 0x0000000000017941 */ /* 0x000fea0003800000 */
.L_x_211:
        /* <DEDUP_REMOVED lines=12> */
.L_x_214:
[----:B------:R-:W-:Y:S05]  /*15890*/  BSYNC B1 ;  /* 0x0000000000017941 */ /* 0x000fea0003800000 */
.L_x_213:
        /* <DEDUP_REMOVED lines=12> */
.L_x_216:
[----:B------:R-:W-:Y:S05]  /*15960*/  BSYNC B1 ;  /* 0x0000000000017941 */ /* 0x000fea0003800000 */
.L_x_215:
        /* <DEDUP_REMOVED lines=12> */
.L_x_218:
[----:B------:R-:W-:Y:S05]  /*15a30*/  BSYNC B1 ;  /* 0x0000000000017941 */ /* 0x000fea0003800000 */
.L_x_217:
        /* <DEDUP_REMOVED lines=12> */
.L_x_220:
[----:B------:R-:W-:Y:S05]  /*15b00*/  BSYNC B1 ;  /* 0x0000000000017941 */ /* 0x000fea0003800000 */
.L_x_219:
        /* <DEDUP_REMOVED lines=12> */
.L_x_222:
[----:B------:R-:W-:Y:S05]  /*15bd0*/  BSYNC B1 ;  /* 0x0000000000017941 */ /* 0x000fea0003800000 */
.L_x_221:
        /* <DEDUP_REMOVED lines=12> */
.L_x_224:
[----:B------:R-:W-:Y:S05]  /*15ca0*/  BSYNC B1 ;  /* 0x0000000000017941 */ /* 0x000fea0003800000 */
.L_x_223:
        /* <DEDUP_REMOVED lines=12> */
.L_x_226:
[----:B------:R-:W-:Y:S05]  /*15d70*/  BSYNC B1 ;  /* 0x0000000000017941 */ /* 0x000fea0003800000 */
.L_x_225:
        /* <DEDUP_REMOVED lines=12> */
.L_x_228:
[----:B------:R-:W-:Y:S05]  /*15e40*/  BSYNC B1 ;  /* 0x0000000000017941 */ /* 0x000fea0003800000 */
.L_x_227:
        /* <DEDUP_REMOVED lines=12> */
.L_x_230:
[----:B------:R-:W-:Y:S05]  /*15f10*/  BSYNC B1 ;  /* 0x0000000000017941 */ /* 0x000fea0003800000 */
.L_x_229:
        /* <DEDUP_REMOVED lines=12> */
.L_x_232:
[----:B------:R-:W-:Y:S05]  /*15fe0*/  BSYNC B1 ;  /* 0x0000000000017941 */ /* 0x000fea0003800000 */
.L_x_231:
        /* <DEDUP_REMOVED lines=12> */
.L_x_234:
[----:B------:R-:W-:Y:S05]  /*160b0*/  BSYNC B1 ;  /* 0x0000000000017941 */ /* 0x000fea0003800000 */
.L_x_233:
        /* <DEDUP_REMOVED lines=12> */
.L_x_236:
[----:B------:R-:W-:Y:S05]  /*16180*/  BSYNC B1 ;  /* 0x0000000000017941 */ /* 0x000fea0003800000 */
.L_x_235:
        /* <DEDUP_REMOVED lines=12> */
.L_x_238:
[----:B------:R-:W-:Y:S05]  /*16250*/  BSYNC B1 ;  /* 0x0000000000017941 */ /* 0x000fea0003800000 */
.L_x_237:
        /* <DEDUP_REMOVED lines=12> */
.L_x_240:
[----:B------:R-:W-:Y:S05]  /*16320*/  BSYNC B1 ;  /* 0x0000000000017941 */ /* 0x000fea0003800000 */
.L_x_239:
        /* <DEDUP_REMOVED lines=12> */
.L_x_242:
[----:B------:R-:W-:Y:S05]  /*163f0*/  BSYNC B1 ;  /* 0x0000000000017941 */ /* 0x000fea0003800000 */
.L_x_241:
        /* <DEDUP_REMOVED lines=12> */
.L_x_244:
[----:B------:R-:W-:Y:S05]  /*164c0*/  BSYNC B1 ;  /* 0x0000000000017941 */ /* 0x000fea0003800000 */
.L_x_243:
        /* <DEDUP_REMOVED lines=12> */
.L_x_246:
[----:B------:R-:W-:Y:S05]  /*16590*/  BSYNC B1 ;  /* 0x0000000000017941 */ /* 0x000fea0003800000 */
.L_x_245:
        /* <DEDUP_REMOVED lines=12> */
.L_x_248:
[----:B------:R-:W-:Y:S05]  /*16660*/  BSYNC B1 ;  /* 0x0000000000017941 */ /* 0x000fea0003800000 */
.L_x_247:
[----:B0-----:R-:W2:Y:S01]  /*16670*/  LDL.LU R5, [R1+0x200] ;  /* 0x0002000001057983 */ /* 0x001ea20000300800 */
[----:B-----5:R-:W-:Y:S01]  /*16680*/  LOP3.LUT R4, R4, 0xff, RZ, 0xc0, !PT ;  /* 0x000000ff04047812 */ /* 0x020fe200078ec0ff */
[----:B------:R-:W-:Y:S01]  /*16690*/  BSSY B1, `(.L_x_249) ;  /* 0x000000b000017945 */ /* 0x000fe20003800000 */
[----:B------:R-:W-:Y:S02]  /*166a0*/  ISETP.LT.OR P3, PT, R0, 0xd9, !P0 ;  /* 0x000000d90000780c */ /* 0x000fe40004761670 */
[----:B------:R-:W-:-:S05]  /*166b0*/  F2FP.F16.E5M2.UNPACK_B R4, R4 ;  /* 0x00000004ff04723e */ /* 0x000fca00020004ff */
[----:B------:R-:W-:-:S05]  /*166c0*/  HADD2.F32 R4, -RZ, R4.H0_H0 ;  /* 0x20000004ff047230 */ /* 0x000fca0000004100 */
[----:B------:R-:W-:-:S04]  /*166d0*/  FMUL R4, R4, UR22 ;  /* 0x0000001604047c20 */ /* 0x000fc80008400000 */
[----:B--2---:R-:W-:-:S05]  /*166e0*/  FFMA R4, R5, UR15, R4 ;  /* 0x0000000f05047c23 */ /* 0x004fca0008000004 */
[----:B------:R-:W-:Y:S02]  /*166f0*/  F2FP.SATFINITE.E5M2.F32.PACK_AB_MERGE_C R5, RZ, R4, RZ ;  /* 0x00000004ff05723e */ /* 0x000fe400048060ff */
[----:B------:R-:W-:-:S03]  /*16700*/  PRMT R4, RZ, 0x7610, R4 ;  /* 0x00007610ff047816 */ /* 0x000fc60000000004 */
[----:B------:R0:W-:Y:S01]  /*16710*/  @!P2 STG.E.U8 desc[UR20][R26.64+0xd1], R5 ;  /* 0x0000d1051a00a986 */ /* 0x0001e2000c101114 */
[----:B------:R-:W-:Y:S05]  /*16720*/  @P3 BRA `(.L_x_250) ;  /* 0x0000000000043947 */ /* 0x000fea0003800000 */
[----:B------:R2:W5:Y:S02]  /*16730*/  LDG.E.U8 R4, desc[UR20][R32.64+0xd8] ;  /* 0x0000d81420047981 */ /* 0x000564000c1e1100 */
.L_x_250:
[----:B------:R-:W-:Y:S05]  /*16740*/  BSYNC B1 ;  /* 0x0000000000017941 */ /* 0x000fea0003800000 */
.L_x_249:
[----:B0-----:R-:W3:Y:S01]  /*16750*/  LDL.LU R5, [R1+0x204] ;  /* 0x0002040001057983 */ /* 0x001ee20000300800 */
[----:B-----5:R-:W-:Y:S01]  /*16760*/  LOP3.LUT R4, R4, 0xff, RZ, 0xc0, !PT ;  /* 0x000000ff04047812 */ /* 0x020fe200078ec0ff */
[----:B------:R-:W-:Y:S01]  /*16770*/  BSSY B1, `(.L_x_251) ;  /* 0x000000b000017945 */ /* 0x000fe20003800000 */
[----:B------:R-:W-:Y:S02]  /*16780*/  ISETP.LT.OR P2, PT, R0, 0xda, !P0 ;  /* 0x000000da0000780c */ /* 0x000fe40004741670 */
[----:B------:R-:W-:-:S05]  /*16790*/  F2FP.F16.E5M2.UNPACK_B R4, R4 ;  /* 0x00000004ff04723e */ /* 0x000fca00020004ff */
[----:B------:R-:W-:-:S05]  /*167a0*/  HADD2.F32 R4, -RZ, R4.H0_H0 ;  /* 0x20000004ff047230 */ /* 0x000fca0000004100 */
[----:B------:R-:W-:-:S04]  /*167b0*/  FMUL R4, R4, UR22 ;  /* 0x0000001604047c20 */ /* 0x000fc80008400000 */
[----:B---3--:R-:W-:-:S05]  /*167c0*/  FFMA R4, R5, UR15, R4 ;  /* 0x0000000f05047c23 */ /* 0x008fca0008000004 */
[----:B------:R-:W-:Y:S02]  /*167d0*/  F2FP.SATFINITE.E5M2.F32.PACK_AB_MERGE_C R5, RZ, R4, RZ ;  /* 0x00000004ff05723e */ /* 0x000fe400048060ff */
[----:B------:R-:W-:-:S03]  /*167e0*/  PRMT R4, RZ, 0x7610, R4 ;  /* 0x00007610ff047816 */ /* 0x000fc60000000004 */
[----:B------:R0:W-:Y:S01]  /*167f0*/  @!P3 STG.E.U8 desc[UR20][R24.64+0xd8], R5 ;  /* 0x0000d8051800b986 */ /* 0x0001e2000c101114 */
[----:B------:R-:W-:Y:S05]  /*16800*/  @P2 BRA `(.L_x_252) ;  /* 0x0000000000042947 */ /* 0x000fea0003800000 */
[----:B------:R3:W5:Y:S02]  /*16810*/  LDG.E.U8 R4, desc[UR20][R32.64+0xd9] ;  /* 0x0000d91420047981 */ /* 0x000764000c1e1100 */
.L_x_252:
[----:B------:R-:W-:Y:S05]  /*16820*/  BSYNC B1 ;  /* 0x0000000000017941 */ /* 0x000fea0003800000 */
.L_x_251:
        /* <DEDUP_REMOVED lines=13> */
.L_x_254:
[----:B------:R-:W-:Y:S05]  /*16900*/  BSYNC B1 ;  /* 0x0000000000017941 */ /* 0x000fea0003800000 */
.L_x_253:
        /* <DEDUP_REMOVED lines=13> */
.L_x_256:
[----:B------:R-:W-:Y:S05]  /*169e0*/  BSYNC B1 ;  /* 0x0000000000017941 */ /* 0x000fea0003800000 */
.L_x_255:
        /* <DEDUP_REMOVED lines=13> */
.L_x_258:
[----:B------:R-:W-:Y:S05]  /*16ac0*/  BSYNC B1 ;  /* 0x0000000000017941 */ /* 0x000fea0003800000 */
.L_x_257:
        /* <DEDUP_REMOVED lines=13> */
.L_x_260:
[----:B------:R-:W-:Y:S05]  /*16ba0*/  BSYNC B1 ;  /* 0x0000000000017941 */ /* 0x000fea0003800000 */
.L_x_259:
        /* <DEDUP_REMOVED lines=13> */
.L_x_262:
[----:B------:R-:W-:Y:S05]  /*16c80*/  BSYNC B1 ;  /* 0x0000000000017941 */ /* 0x000fea0003800000 */
.L_x_261:
        /* <DEDUP_REMOVED lines=13> */
.L_x_264:
[----:B------:R-:W-:Y:S05]  /*16d60*/  BSYNC B1 ;  /* 0x0000000000017941 */ /* 0x000fea0003800000 */
.L_x_263:
        /* <DEDUP_REMOVED lines=13> */
.L_x_266:
[----:B------:R-:W-:Y:S05]  /*16e40*/  BSYNC B1 ;  /* 0x0000000000017941 */ /* 0x000fea0003800000 */
.L_x_265:
        /* <DEDUP_REMOVED lines=13> */
.L_x_268:
[----:B------:R-:W-:Y:S05]  /*16f20*/  BSYNC B1 ;  /* 0x0000000000017941 */ /* 0x000fea0003800000 */
.L_x_267:
        /* <DEDUP_REMOVED lines=13> */
.L_x_270:
[----:B------:R-:W-:Y:S05]  /*17000*/  BSYNC B1 ;  /* 0x0000000000017941 */ /* 0x000fea0003800000 */
.L_x_269:
        /* <DEDUP_REMOVED lines=13> */
.L_x_272:
[----:B------:R-:W-:Y:S05]  /*170e0*/  BSYNC B1 ;  /* 0x0000000000017941 */ /* 0x000fea0003800000 */
.L_x_271:
        /* <DEDUP_REMOVED lines=13> */
.L_x_274:
[----:B------:R-:W-:Y:S05]  /*171c0*/  BSYNC B1 ;  /* 0x0000000000017941 */ /* 0x000fea0003800000 */
.L_x_273:
        /* <DEDUP_REMOVED lines=13> */
.L_x_276:
[----:B------:R-:W-:Y:S05]  /*172a0*/  BSYNC B1 ;  /* 0x0000000000017941 */ /* 0x000fea0003800000 */
.L_x_275:
        /* <DEDUP_REMOVED lines=13> */
.L_x_278:
[----:B------:R-:W-:Y:S05]  /*17380*/  BSYNC B1 ;  /* 0x0000000000017941 */ /* 0x000fea0003800000 */
.L_x_277:
        /* <DEDUP_REMOVED lines=13> */
.L_x_280:
[----:B------:R-:W-:Y:S05]  /*17460*/  BSYNC B1 ;  /* 0x0000000000017941 */ /* 0x000fea0003800000 */
.L_x_279:
        /* <DEDUP_REMOVED lines=13> */
.L_x_282:
[----:B------:R-:W-:Y:S05]  /*17540*/  BSYNC B1 ;  /* 0x0000000000017941 */ /* 0x000fea0003800000 */
.L_x_281:
        /* <DEDUP_REMOVED lines=13> */
.L_x_284:
[----:B------:R-:W-:Y:S05]  /*17620*/  BSYNC B1 ;  /* 0x0000000000017941 */ /* 0x000fea0003800000 */
.L_x_283:
        /* <DEDUP_REMOVED lines=13> */
.L_x_286:
[----:B------:R-:W-:Y:S05]  /*17700*/  BSYNC B1 ;  /* 0x0000000000017941 */ /* 0x000fea0003800000 */
.L_x_285:
        /* <DEDUP_REMOVED lines=13> */
.L_x_288:
[----:B------:R-:W-:Y:S05]  /*177e0*/  BSYNC B1 ;  /* 0x0000000000017941 */ /* 0x000fea0003800000 */
.L_x_287:
[----:B------:R-:W2:Y:S01]  /*177f0*/  LDL.LU R7, [R1+0x250] ;  /* 0x0002500001077983 */ /* 0x000ea20000300800 */
[----:B-----5:R-:W-:Y:S01]  /*17800*/  LOP3.LUT R4, R4, 0xff, RZ, 0xc0, !PT ;  /* 0x000000ff04047812 */ /* 0x020fe200078ec0ff */
[----:B------:R-:W-:Y:S01]  /*17810*/  BSSY B1, `(.L_x_289) ;  /* 0x0000013000017945 */ /* 0x000fe20003800000 */
[----:B0-----:R-:W-:Y:S02]  /*17820*/  IADD3 R5, P0, R35, 0x80, RZ ;  /* 0x0000008023057810 */ /* 0x001fe40007f1e0ff */
[----:B------:R-:W-:-:S03]  /*17830*/  F2FP.F16.E5M2.UNPACK_B R4, R4 ;  /* 0x00000004ff04723e */ /* 0x000fc600020004ff */
[----:B--234-:R-:W-:Y:S01]  /*17840*/  IMAD.X R2, RZ, RZ, R37, P0 ;  /* 0x000000ffff027224 */ /* 0x01cfe200000e0625 */
[----:B------:R-:W-:Y:S01]  /*17850*/  ISETP.GE.AND P0, PT, R34, 0x81, PT ;  /* 0x000000812200780c */ /* 0x000fe20003f06270 */
[----:B------:R-:W-:Y:S02]  /*17860*/  HADD2.F32 R4, -RZ, R4.H0_H0 ;  /* 0x20000004ff047230 */ /* 0x000fe40000004100 */
[----:B------:R-:W-:Y:S01]  /*17870*/  IMAD R6, R2, UR6, RZ ;  /* 0x0000000602067c24 */ /* 0x000fe2000f8e02ff */
[----:B------:R-:W-:Y:S01]  /*17880*/  ISETP.LT.OR P3, PT, R0, 0x1, !P0 ;  /* 0x000000010000780c */ /* 0x000fe20004761670 */
[----:B------:R-:W-:-:S04]  /*17890*/  IMAD.WIDE.U32 R2, R5, UR6, R38 ;  /* 0x0000000605027c25 */ /* 0x000fc8000f8e0026 */
[----:B------:R-:W-:Y:S01]  /*178a0*/  FMUL R4, R4, UR22 ;  /* 0x0000001604047c20 */ /* 0x000fe20008400000 */
[----:B------:R-:W-:Y:S01]  /*178b0*/  IMAD R5, R5, UR7, R6 ;  /* 0x0000000705057c24 */ /* 0x000fe2000f8e0206 */
[----:B------:R-:W-:-:S04]  /*178c0*/  IADD3 R2, P2, R2, UR10, RZ ;  /* 0x0000000a02027c10 */ /* 0x000fc8000ff5e0ff */
[----:B------:R-:W-:Y:S01]  /*178d0*/  IADD3.X R3, R3, UR11, R5, P2, !PT ;  /* 0x0000000b03037c10 */ /* 0x000fe200097fe405 */
[----:B------:R-:W-:-:S05]  /*178e0*/  FFMA R4, R7, UR15, R4 ;  /* 0x0000000f07047c23 */ /* 0x000fca0008000004 */
[----:B------:R-:W-:Y:S02]  /*178f0*/  F2FP.SATFINITE.E5M2.F32.PACK_AB_MERGE_C R7, RZ, R4, RZ ;  /* 0x00000004ff07723e */ /* 0x000fe400048060ff */
[----:B------:R-:W-:-:S03]  /*17900*/  PRMT R4, RZ, 0x7610, R4 ;  /* 0x00007610ff047816 */ /* 0x000fc60000000004 */
[----:B------:R0:W-:Y:S01]  /*17910*/  @!P1 STG.E.U8 desc[UR20][R26.64+0xf9], R7 ;  /* 0x0000f9071a009986 */ /* 0x0001e2000c101114 */
[----:B------:R-:W-:Y:S05]  /*17920*/  @P3 BRA `(.L_x_290) ;  /* 0x0000000000043947 */ /* 0x000fea0003800000 */
[----:B------:R2:W5:Y:S02]  /*17930*/  LDG.E.U8 R4, desc[UR20][R2.64] ;  /* 0x0000001402047981 */ /* 0x000564000c1e1100 */
.L_x_290:
[----:B------:R-:W-:Y:S05]  /*17940*/  BSYNC B1 ;  /* 0x0000000000017941 */ /* 0x000fea0003800000 */
.L_x_289:
[----:B------:R-:W3:Y:S01]  /*17950*/  LDL.LU R5, [R1+0x254] ;  /* 0x0002540001057983 */ /* 0x000ee20000300800 */
        /* <DEDUP_REMOVED lines=12> */
.L_x_292:
[----:B------:R-:W-:Y:S05]  /*17a20*/  BSYNC B1 ;  /* 0x0000000000017941 */ /* 0x000fea0003800000 */
.L_x_291:
[----:B---3--:R-:W3:Y:S01]  /*17a30*/  LDL.LU R5, [R1+0x258] ;  /* 0x0002580001057983 */ /* 0x008ee20000300800 */
[----:B-----5:R-:W-:Y:S01]  /*17a40*/  LOP3.LUT R4, R4, 0xff, RZ, 0xc0, !PT ;  /* 0x000000ff04047812 */ /* 0x020fe200078ec0ff */
[----:B------:R-:W-:Y:S01]  /*17a50*/  BSSY B1, `(.L_x_293) ;  /* 0x0000013000017945 */ /* 0x000fe20003800000 */
[----:B------:R-:W-:Y:S02]  /*17a60*/  IADD3 R35, P1, R35, 0x88, RZ ;  /* 0x0000008823237810 */ /* 0x000fe40007f3e0ff */
[----:B------:R-:W-:Y:S02]  /*17a70*/  F2FP.F16.E5M2.UNPACK_B R4, R4 ;  /* 0x00000004ff04723e */ /* 0x000fe400020004ff */
[----:B------:R-:W-:Y:S01]  /*17a80*/  PRMT R6, RZ, 0x7610, R6 ;  /* 0x00007610ff067816 */ /* 0x000fe20000000006 */
[----:B------:R-:W-:Y:S01]  /*17a90*/  IMAD.X R36, RZ, RZ, R37, P1 ;  /* 0x000000ffff247224 */ /* 0x000fe200008e0625 */
[----:B------:R-:W-:Y:S01]  /*17aa0*/  ISETP.GE.AND P1, PT, R34, 0x89, PT ;  /* 0x000000892200780c */ /* 0x000fe20003f26270 */
[----:B------:R-:W-:-:S02]  /*17ab0*/  HADD2.F32 R4, -RZ, R4.H0_H0 ;  /* 0x20000004ff047230 */ /* 0x000fc40000004100 */
[----:B------:R-:W-:Y:S01]  /*17ac0*/  IMAD R36, R36, UR6, RZ ;  /* 0x0000000624247c24 */ /* 0x000fe2000f8e02ff */
[----:B------:R-:W-:Y:S01]  /*17ad0*/  ISETP.LT.OR P5, PT, R0, 0x1, !P1 ;  /* 0x000000010000780c */ /* 0x000fe20004fa1670 */
[----:B------:R-:W-:-:S04]  /*17ae0*/  IMAD.WIDE.U32 R38, R35, UR6, R38 ;  /* 0x0000000623267c25 */ /* 0x000fc8000f8e0026 */
[----:B------:R-:W-:Y:S01]  /*17af0*/  FMUL R4, R4, UR22 ;  /* 0x0000001604047c20 */ /* 0x000fe20008400000 */
[----:B------:R-:W-:-:S03]  /*17b00*/  IMAD R35, R35, UR7, R36 ;  /* 0x0000000723237c24 */ /* 0x000fc6000f8e0224 */
[----:B---3--:R-:W-:Y:S01]  /*17b10*/  FFMA R5, R5, UR15, R4 ;  /* 0x0000000f05057c23 */ /* 0x008fe20008000004 */
[----:B------:R-:W-:-:S04]  /*17b20*/  IADD3 R4, P3, R38, UR10, RZ ;  /* 0x0000000a26047c10 */ /* 0x000fc8000ff7e0ff */
[----:B0-----:R-:W-:Y:S02]  /*17b30*/  F2FP.SATFINITE.E5M2.F32.PACK_AB_MERGE_C R7, RZ, R5, RZ ;  /* 0x00000005ff07723e */ /* 0x001fe400048060ff */
[----:B------:R-:W-:-:S03]  /*17b40*/  IADD3.X R5, R39, UR11, R35, P3, !PT ;  /* 0x0000000b27057c10 */ /* 0x000fc60009ffe423 */
[----:B------:R0:W-:Y:S01]  /*17b50*/  @!P2 STG.E.U8 desc[UR20][R30.64+0x1], R7 ;  /* 0x000001071e00a986 */ /* 0x0001e2000c101114 */
[----:B------:R-:W-:Y:S05]  /*17b60*/  @P5 BRA `(.L_x_294) ;  /* 0x0000000000045947 */ /* 0x000fea0003800000 */
[----:B------:R3:W5:Y:S02]  /*17b70*/  LDG.E.U8 R6, desc[UR20][R4.64] ;  /* 0x0000001404067981 */ /* 0x000764000c1e1100 */
.L_x_294:
[----:B------:R-:W-:Y:S05]  /*17b80*/  BSYNC B1 ;  /* 0x0000000000017941 */ /* 0x000fea0003800000 */
.L_x_293:
        /* <DEDUP_REMOVED lines=13> */
.L_x_296:
[----:B------:R-:W-:Y:S05]  /*17c60*/  BSYNC B1 ;  /* 0x0000000000017941 */ /* 0x000fea0003800000 */
.L_x_295:
        /* <DEDUP_REMOVED lines=13> */
.L_x_298:
[----:B------:R-:W-:Y:S05]  /*17d40*/  BSYNC B1 ;  /* 0x0000000000017941 */ /* 0x000fea0003800000 */
.L_x_297:
        /* <DEDUP_REMOVED lines=13> */
.L_x_300:
[----:B------:R-:W-:Y:S05]  /*17e20*/  BSYNC B1 ;  /* 0x0000000000017941 */ /* 0x000fea0003800000 */
.L_x_299:
        /* <DEDUP_REMOVED lines=13> */
.L_x_302:
[----:B------:R-:W-:Y:S05]  /*17f00*/  BSYNC B1 ;  /* 0x0000000000017941 */ /* 0x000fea0003800000 */
.L_x_301:
        /* <DEDUP_REMOVED lines=13> */
.L_x_304:
[----:B------:R-:W-:Y:S05]  /*17fe0*/  BSYNC B1 ;  /* 0x0000000000017941 */ /* 0x000fea0003800000 */
.L_x_303:
        /* <DEDUP_REMOVED lines=13> */
.L_x_306:
[----:B------:R-:W-:Y:S05]  /*180c0*/  BSYNC B1 ;  /* 0x0000000000017941 */ /* 0x000fea0003800000 */
.L_x_305:
        /* <DEDUP_REMOVED lines=13> */
.L_x_308:
[----:B------:R-:W-:Y:S05]  /*181a0*/  BSYNC B1 ;  /* 0x0000000000017941 */ /* 0x000fea0003800000 */
.L_x_307:
        /* <DEDUP_REMOVED lines=13> */
.L_x_310:
[----:B------:R-:W-:Y:S05]  /*18280*/  BSYNC B1 ;  /* 0x0000000000017941 */ /* 0x000fea0003800000 */
.L_x_309:
        /* <DEDUP_REMOVED lines=13> */
.L_x_312:
[----:B------:R-:W-:Y:S05]  /*18360*/  BSYNC B1 ;  /* 0x0000000000017941 */ /* 0x000fea0003800000 */
.L_x_311:
        /* <DEDUP_REMOVED lines=13> */
.L_x_314:
[----:B------:R-:W-:Y:S05]  /*18440*/  BSYNC B1 ;  /* 0x0000000000017941 */ /* 0x000fea0003800000 */
.L_x_313:
        /* <DEDUP_REMOVED lines=13> */
.L_x_316:
[----:B------:R-:W-:Y:S05]  /*18520*/  BSYNC B1 ;  /* 0x0000000000017941 */ /* 0x000fea0003800000 */
.L_x_315:
        /* <DEDUP_REMOVED lines=13> */
.L_x_318:
[----:B------:R-:W-:Y:S05]  /*18600*/  BSYNC B1 ;  /* 0x0000000000017941 */ /* 0x000fea0003800000 */
.L_x_317:
        /* <DEDUP_REMOVED lines=13> */
.L_x_320:
[----:B------:R-:W-:Y:S05]  /*186e0*/  BSYNC B1 ;  /* 0x0000000000017941 */ /* 0x000fea0003800000 */
.L_x_319:
        /* <DEDUP_REMOVED lines=13> */
.L_x_322:
[----:B------:R-:W-:Y:S05]  /*187c0*/  BSYNC B1 ;  /* 0x0000000000017941 */ /* 0x000fea0003800000 */
.L_x_321:
        /* <DEDUP_REMOVED lines=13> */
.L_x_324:
[----:B------:R-:W-:Y:S05]  /*188a0*/  BSYNC B1 ;  /* 0x0000000000017941 */ /* 0x000fea0003800000 */
.L_x_323:
        /* <DEDUP_REMOVED lines=13> */
.L_x_326:
[----:B------:R-:W-:Y:S05]  /*18980*/  BSYNC B1 ;  /* 0x0000000000017941 */ /* 0x000fea0003800000 */
.L_x_325:
        /* <DEDUP_REMOVED lines=13> */
.L_x_328:
[----:B------:R-:W-:Y:S05]  /*18a60*/  BSYNC B1 ;  /* 0x0000000000017941 */ /* 0x000fea0003800000 */
.L_x_327:
        /* <DEDUP_REMOVED lines=13> */
.L_x_330:
[----:B------:R-:W-:Y:S05]  /*18b40*/  BSYNC B1 ;  /* 0x0000000000017941 */ /* 0x000fea0003800000 */
.L_x_329:
        /* <DEDUP_REMOVED lines=13> */
.L_x_332:
[----:B------:R-:W-:Y:S05]  /*18c20*/  BSYNC B1 ;  /* 0x0000000000017941 */ /* 0x000fea0003800000 */
.L_x_331:
        /* <DEDUP_REMOVED lines=13> */
.L_x_334:
[----:B------:R-:W-:Y:S05]  /*18d00*/  BSYNC B1 ;  /* 0x0000000000017941 */ /* 0x000fea0003800000 */
.L_x_333:
        /* <DEDUP_REMOVED lines=13> */
.L_x_336:
[----:B------:R-:W-:Y:S05]  /*18de0*/  BSYNC B1 ;  /* 0x0000000000017941 */ /* 0x000fea0003800000 */
.L_x_335:
        /* <DEDUP_REMOVED lines=13> */
.L_x_338:
[----:B------:R-:W-:Y:S05]  /*18ec0*/  BSYNC B1 ;  /* 0x0000000000017941 */ /* 0x000fea0003800000 */
.L_x_337:
        /* <DEDUP_REMOVED lines=13> */
.L_x_340:
[----:B------:R-:W-:Y:S05]  /*18fa0*/  BSYNC B1 ;  /* 0x0000000000017941 */ /* 0x000fea0003800000 */
.L_x_339:
        /* <DEDUP_REMOVED lines=13> */
.L_x_342:
[----:B------:R-:W-:Y:S05]  /*19080*/  BSYNC B1 ;  /* 0x0000000000017941 */ /* 0x000fea0003800000 */
.L_x_341:
        /* <DEDUP_REMOVED lines=13> */
.L_x_344:
[----:B------:R-:W-:Y:S05]  /*19160*/  BSYNC B1 ;  /* 0x0000000000017941 */ /* 0x000fea0003800000 */
.L_x_343:
        /* <DEDUP_REMOVED lines=13> */
.L_x_346:
[----:B------:R-:W-:Y:S05]  /*19240*/  BSYNC B1 ;  /* 0x0000000000017941 */ /* 0x000fea0003800000 */
.L_x_345:
        /* <DEDUP_REMOVED lines=13> */
.L_x_348:
[----:B------:R-:W-:Y:S05]  /*19320*/  BSYNC B1 ;  /* 0x0000000000017941 */ /* 0x000fea0003800000 */
.L_x_347:
        /* <DEDUP_REMOVED lines=13> */
.L_x_350:
[----:B------:R-:W-:Y:S05]  /*19400*/  BSYNC B1 ;  /* 0x0000000000017941 */ /* 0x000fea0003800000 */
.L_x_349:
        /* <DEDUP_REMOVED lines=13> */
.L_x_352:
[----:B------:R-:W-:Y:S05]  /*194e0*/  BSYNC B1 ;  /* 0x0000000000017941 */ /* 0x000fea0003800000 */
.L_x_351:
        /* <DEDUP_REMOVED lines=13> */
.L_x_354:
[----:B------:R-:W-:Y:S05]  /*195c0*/  BSYNC B1 ;  /* 0x0000000000017941 */ /* 0x000fea0003800000 */
.L_x_353:
        /* <DEDUP_REMOVED lines=13> */
.L_x_356:
[----:B------:R-:W-:Y:S05]  /*196a0*/  BSYNC B1 ;  /* 0x0000000000017941 */ /* 0x000fea0003800000 */
.L_x_355:
        /* <DEDUP_REMOVED lines=13> */
.L_x_358:
[----:B------:R-:W-:Y:S05]  /*19780*/  BSYNC B1 ;  /* 0x0000000000017941 */ /* 0x000fea0003800000 */
.L_x_357:
        /* <DEDUP_REMOVED lines=13> */
.L_x_360:
[----:B------:R-:W-:Y:S05]  /*19860*/  BSYNC B1 ;  /* 0x0000000000017941 */ /* 0x000fea0003800000 */
.L_x_359:
        /* <DEDUP_REMOVED lines=13> */
.L_x_362:
[----:B------:R-:W-:Y:S05]  /*19940*/  BSYNC B1 ;  /* 0x0000000000017941 */ /* 0x000fea0003800000 */
.L_x_361:
        /* <DEDUP_REMOVED lines=13> */
.L_x_364:
[----:B------:R-:W-:Y:S05]  /*19a20*/  BSYNC B1 ;  /* 0x0000000000017941 */ /* 0x000fea0003800000 */
.L_x_363:
        /* <DEDUP_REMOVED lines=13> */
.L_x_366:
[----:B------:R-:W-:Y:S05]  /*19b00*/  BSYNC B1 ;  /* 0x0000000000017941 */ /* 0x000fea0003800000 */
.L_x_365:
        /* <DEDUP_REMOVED lines=13> */
.L_x_368:
[----:B------:R-:W-:Y:S05]  /*19be0*/  BSYNC B1 ;  /* 0x0000000000017941 */ /* 0x000fea0003800000 */
.L_x_367:
        /* <DEDUP_REMOVED lines=13> */
.L_x_370:
[----:B------:R-:W-:Y:S05]  /*19cc0*/  BSYNC B1 ;  /* 0x0000000000017941 */ /* 0x000fea0003800000 */
.L_x_369:
        /* <DEDUP_REMOVED lines=13> */
.L_x_372:
[----:B------:R-:W-:Y:S05]  /*19da0*/  BSYNC B1 ;  /* 0x0000000000017941 */ /* 0x000fea0003800000 */
.L_x_371:
        /* <DEDUP_REMOVED lines=13> */
.L_x_374:
[----:B------:R-:W-:Y:S05]  /*19e80*/  BSYNC B1 ;  /* 0x0000000000017941 */ /* 0x000fea0003800000 */
.L_x_373:
        /* <DEDUP_REMOVED lines=13> */
.L_x_376:
[----:B------:R-:W-:Y:S05]  /*19f60*/  BSYNC B1 ;  /* 0x0000000000017941 */ /* 0x000fea0003800000 */
.L_x_375:
        /* <DEDUP_REMOVED lines=13> */
.L_x_378:
[----:B------:R-:W-:Y:S05]  /*1a040*/  BSYNC B1 ;  /* 0x0000000000017941 */ /* 0x000fea0003800000 */
.L_x_377:
        /* <DEDUP_REMOVED lines=13> */
.L_x_380:
[----:B------:R-:W-:Y:S05]  /*1a120*/  BSYNC B1 ;  /* 0x0000000000017941 */ /* 0x000fea0003800000 */
.L_x_379:
        /* <DEDUP_REMOVED lines=13> */
.L_x_382:
[----:B------:R-:W-:Y:S05]  /*1a200*/  BSYNC B1 ;  /* 0x0000000000017941 */ /* 0x000fea0003800000 */
.L_x_381:
        /* <DEDUP_REMOVED lines=13> */
.L_x_384:
[----:B------:R-:W-:Y:S05]  /*1a2e0*/  BSYNC B1 ;  /* 0x0000000000017941 */ /* 0x000fea0003800000 */
.L_x_383:
        /* <DEDUP_REMOVED lines=13> */
.L_x_386:
[----:B------:R-:W-:Y:S05]  /*1a3c0*/  BSYNC B1 ;  /* 0x0000000000017941 */ /* 0x000fea0003800000 */
.L_x_385:
        /* <DEDUP_REMOVED lines=13> */
.L_x_388:
[----:B------:R-:W-:Y:S05]  /*1a4a0*/  BSYNC B1 ;  /* 0x0000000000017941 */ /* 0x000fea0003800000 */
.L_x_387:
        /* <DEDUP_REMOVED lines=13> */
.L_x_390:
[----:B------:R-:W-:Y:S05]  /*1a580*/  BSYNC B1 ;  /* 0x0000000000017941 */ /* 0x000fea0003800000 */
.L_x_389:
        /* <DEDUP_REMOVED lines=13> */
.L_x_392:
[----:B------:R-:W-:Y:S05]  /*1a660*/  BSYNC B1 ;  /* 0x0000000000017941 */ /* 0x000fea0003800000 */
.L_x_391:
        /* <DEDUP_REMOVED lines=13> */
.L_x_394:
[----:B------:R-:W-:Y:S05]  /*1a740*/  BSYNC B1 ;  /* 0x0000000000017941 */ /* 0x000fea0003800000 */
.L_x_393:
        /* <DEDUP_REMOVED lines=13> */
.L_x_396:
[----:B------:R-:W-:Y:S05]  /*1a820*/  BSYNC B1 ;  /* 0x0000000000017941 */ /* 0x000fea0003800000 */
.L_x_395:
        /* <DEDUP_REMOVED lines=13> */
.L_x_398:
[----:B------:R-:W-:Y:S05]  /*1a900*/  BSYNC B1 ;  /* 0x0000000000017941 */ /* 0x000fea0003800000 */
.L_x_397:
        /* <DEDUP_REMOVED lines=13> */
.L_x_400:
[----:B------:R-:W-:Y:S05]  /*1a9e0*/  BSYNC B1 ;  /* 0x0000000000017941 */ /* 0x000fea0003800000 */
.L_x_399:
        /* <DEDUP_REMOVED lines=13> */
.L_x_402:
[----:B------:R-:W-:Y:S05]  /*1aac0*/  BSYNC B1 ;  /* 0x0000000000017941 */ /* 0x000fea0003800000 */
.L_x_401:
        /* <DEDUP_REMOVED lines=13> */
.L_x_404:
[----:B------:R-:W-:Y:S05]  /*1aba0*/  BSYNC B1 ;  /* 0x0000000000017941 */ /* 0x000fea0003800000 */
.L_x_403:
        /* <DEDUP_REMOVED lines=13> */
.L_x_406:
[----:B------:R-:W-:Y:S05]  /*1ac80*/  BSYNC B1 ;  /* 0x0000000000017941 */ /* 0x000fea0003800000 */
.L_x_405:
        /* <DEDUP_REMOVED lines=13> */
.L_x_408:
[----:B------:R-:W-:Y:S05]  /*1ad60*/  BSYNC B1 ;  /* 0x0000000000017941 */ /* 0x000fea0003800000 */
.L_x_407:
        /* <DEDUP_REMOVED lines=13> */
.L_x_410:
[----:B------:R-:W-:Y:S05]  /*1ae40*/  BSYNC B1 ;  /* 0x0000000000017941 */ /* 0x000fea0003800000 */
.L_x_409:
        /* <DEDUP_REMOVED lines=13> */
.L_x_412:
[----:B------:R-:W-:Y:S05]  /*1af20*/  BSYNC B1 ;  /* 0x0000000000017941 */ /* 0x000fea0003800000 */
.L_x_411:
        /* <DEDUP_REMOVED lines=13> */
.L_x_414:
[----:B------:R-:W-:Y:S05]  /*1b000*/  BSYNC B1 ;  /* 0x0000000000017941 */ /* 0x000fea0003800000 */
.L_x_413:
        /* <DEDUP_REMOVED lines=13> */
.L_x_416:
[----:B------:R-:W-:Y:S05]  /*1b0e0*/  BSYNC B1 ;  /* 0x0000000000017941 */ /* 0x000fea0003800000 */
.L_x_415:
        /* <DEDUP_REMOVED lines=13> */
.L_x_418:
[----:B------:R-:W-:Y:S05]  /*1b1c0*/  BSYNC B1 ;  /* 0x0000000000017941 */ /* 0x000fea0003800000 */
.L_x_417:
        /* <DEDUP_REMOVED lines=13> */
.L_x_420:
[----:B------:R-:W-:Y:S05]  /*1b2a0*/  BSYNC B1 ;  /* 0x0000000000017941 */ /* 0x000fea0003800000 */
.L_x_419:
        /* <DEDUP_REMOVED lines=13> */
.L_x_422:
[----:B------:R-:W-:Y:S05]  /*1b380*/  BSYNC B1 ;  /* 0x0000000000017941 */ /* 0x000fea0003800000 */
.L_x_421:
        /* <DEDUP_REMOVED lines=13> */
.L_x_424:
[----:B------:R-:W-:Y:S05]  /*1b460*/  BSYNC B1 ;  /* 0x0000000000017941 */ /* 0x000fea0003800000 */
.L_x_423:
        /* <DEDUP_REMOVED lines=13> */
.L_x_426:
[----:B------:R-:W-:Y:S05]  /*1b540*/  BSYNC B1 ;  /* 0x0000000000017941 */ /* 0x000fea0003800000 */
.L_x_425:
        /* <DEDUP_REMOVED lines=13> */
.L_x_428:
[----:B------:R-:W-:Y:S05]  /*1b620*/  BSYNC B1 ;  /* 0x0000000000017941 */ /* 0x000fea0003800000 */
.L_x_427:
        /* <DEDUP_REMOVED lines=13> */
.L_x_430:
[----:B------:R-:W-:Y:S05]  /*1b700*/  BSYNC B1 ;  /* 0x0000000000017941 */ /* 0x000fea0003800000 */
.L_x_429:
        /* <DEDUP_REMOVED lines=13> */
.L_x_432:
[----:B------:R-:W-:Y:S05]  /*1b7e0*/  BSYNC B1 ;  /* 0x0000000000017941 */ /* 0x000fea0003800000 */
.L_x_431:
        /* <DEDUP_REMOVED lines=13> */
.L_x_434:
[----:B------:R-:W-:Y:S05]  /*1b8c0*/  BSYNC B1 ;  /* 0x0000000000017941 */ /* 0x000fea0003800000 */
.L_x_433:
        /* <DEDUP_REMOVED lines=13> */
.L_x_436:
[----:B------:R-:W-:Y:S05]  /*1b9a0*/  BSYNC B1 ;  /* 0x0000000000017941 */ /* 0x000fea0003800000 */
.L_x_435:
        /* <DEDUP_REMOVED lines=13> */
.L_x_438:
[----:B------:R-:W-:Y:S05]  /*1ba80*/  BSYNC B1 ;  /* 0x0000000000017941 */ /* 0x000fea0003800000 */
.L_x_437:
        /* <DEDUP_REMOVED lines=13> */
.L_x_440:
[----:B------:R-:W-:Y:S05]  /*1bb60*/  BSYNC B1 ;  /* 0x0000000000017941 */ /* 0x000fea0003800000 */
.L_x_439:
        /* <DEDUP_REMOVED lines=13> */
.L_x_442:
[----:B------:R-:W-:Y:S05]  /*1bc40*/  BSYNC B1 ;  /* 0x0000000000017941 */ /* 0x000fea0003800000 */
.L_x_441:
        /* <DEDUP_REMOVED lines=13> */
.L_x_444:
[----:B------:R-:W-:Y:S05]  /*1bd20*/  BSYNC B1 ;  /* 0x0000000000017941 */ /* 0x000fea0003800000 */
.L_x_443:
        /* <DEDUP_REMOVED lines=13> */
.L_x_446:
[----:B------:R-:W-:Y:S05]  /*1be00*/  BSYNC B1 ;  /* 0x0000000000017941 */ /* 0x000fea0003800000 */
.L_x_445:
        /* <DEDUP_REMOVED lines=13> */
.L_x_448:
[----:B------:R-:W-:Y:S05]  /*1bee0*/  BSYNC B1 ;  /* 0x0000000000017941 */ /* 0x000fea0003800000 */
.L_x_447:
        /* <DEDUP_REMOVED lines=13> */
.L_x_450:
[----:B------:R-:W-:Y:S05]  /*1bfc0*/  BSYNC B1 ;  /* 0x0000000000017941 */ /* 0x000fea0003800000 */
.L_x_449:
        /* <DEDUP_REMOVED lines=13> */
.L_x_452:
[----:B------:R-:W-:Y:S05]  /*1c0a0*/  BSYNC B1 ;  /* 0x0000000000017941 */ /* 0x000fea0003800000 */
.L_x_451:
        /* <DEDUP_REMOVED lines=13> */
.L_x_454:
[----:B------:R-:W-:Y:S05]  /*1c180*/  BSYNC B1 ;  /* 0x0000000000017941 */ /* 0x000fea0003800000 */
.L_x_453:
        /* <DEDUP_REMOVED lines=13> */
.L_x_456:
[----:B------:R-:W-:Y:S05]  /*1c260*/  BSYNC B1 ;  /* 0x0000000000017941 */ /* 0x000fea0003800000 */
.L_x_455:
        /* <DEDUP_REMOVED lines=13> */
.L_x_458:
[----:B------:R-:W-:Y:S05]  /*1c340*/  BSYNC B1 ;  /* 0x0000000000017941 */ /* 0x000fea0003800000 */
.L_x_457:
        /* <DEDUP_REMOVED lines=13> */
.L_x_460:
[----:B------:R-:W-:Y:S05]  /*1c420*/  BSYNC B1 ;  /* 0x0000000000017941 */ /* 0x000fea0003800000 */
.L_x_459:
        /* <DEDUP_REMOVED lines=13> */
.L_x_462:
[----:B------:R-:W-:Y:S05]  /*1c500*/  BSYNC B1 ;  /* 0x0000000000017941 */ /* 0x000fea0003800000 */
.L_x_461:
        /* <DEDUP_REMOVED lines=13> */
.L_x_464:
[----:B------:R-:W-:Y:S05]  /*1c5e0*/  BSYNC B1 ;  /* 0x0000000000017941 */ /* 0x000fea0003800000 */
.L_x_463:
        /* <DEDUP_REMOVED lines=13> */
.L_x_466:
[----:B------:R-:W-:Y:S05]  /*1c6c0*/  BSYNC B1 ;  /* 0x0000000000017941 */ /* 0x000fea0003800000 */
.L_x_465:
        /* <DEDUP_REMOVED lines=13> */
.L_x_468:
[----:B------:R-:W-:Y:S05]  /*1c7a0*/  BSYNC B1 ;  /* 0x0000000000017941 */ /* 0x000fea0003800000 */
.L_x_467:
        /* <DEDUP_REMOVED lines=13> */
.L_x_470:
[----:B------:R-:W-:Y:S05]  /*1c880*/  BSYNC B1 ;  /* 0x0000000000017941 */ /* 0x000fea0003800000 */
.L_x_469:
        /* <DEDUP_REMOVED lines=13> */
.L_x_472:
[----:B------:R-:W-:Y:S05]  /*1c960*/  BSYNC B1 ;  /* 0x0000000000017941 */ /* 0x000fea0003800000 */
.L_x_471:
        /* <DEDUP_REMOVED lines=13> */
.L_x_474:
[----:B------:R-:W-:Y:S05]  /*1ca40*/  BSYNC B1 ;  /* 0x0000000000017941 */ /* 0x000fea0003800000 */
.L_x_473:
        /* <DEDUP_REMOVED lines=13> */
.L_x_476:
[----:B------:R-:W-:Y:S05]  /*1cb20*/  BSYNC B1 ;  /* 0x0000000000017941 */ /* 0x000fea0003800000 */
.L_x_475:
        /* <DEDUP_REMOVED lines=13> */
.L_x_478:
[----:B------:R-:W-:Y:S05]  /*1cc00*/  BSYNC B1 ;  /* 0x0000000000017941 */ /* 0x000fea0003800000 */
.L_x_477:
        /* <DEDUP_REMOVED lines=13> */
.L_x_480:
[----:B------:R-:W-:Y:S05]  /*1cce0*/  BSYNC B1 ;  /* 0x0000000000017941 */ /* 0x000fea0003800000 */
.L_x_479:
        /* <DEDUP_REMOVED lines=13> */
.L_x_482:
[----:B------:R-:W-:Y:S05]  /*1cdc0*/  BSYNC B1 ;  /* 0x0000000000017941 */ /* 0x000fea0003800000 */
.L_x_481:
        /* <DEDUP_REMOVED lines=13> */
.L_x_484:
[----:B------:R-:W-:Y:S05]  /*1cea0*/  BSYNC B1 ;  /* 0x0000000000017941 */ /* 0x000fea0003800000 */
.L_x_483:
        /* <DEDUP_REMOVED lines=13> */
.L_x_486:
[----:B------:R-:W-:Y:S05]  /*1cf80*/  BSYNC B1 ;  /* 0x0000000000017941 */ /* 0x000fea0003800000 */
.L_x_485:
        /* <DEDUP_REMOVED lines=13> */
.L_x_488:
[----:B------:R-:W-:Y:S05]  /*1d060*/  BSYNC B1 ;  /* 0x0000000000017941 */ /* 0x000fea0003800000 */
.L_x_487:
        /* <DEDUP_REMOVED lines=13> */
.L_x_490:
[----:B------:R-:W-:Y:S05]  /*1d140*/  BSYNC B1 ;  /* 0x0000000000017941 */ /* 0x000fea0003800000 */
.L_x_489:
        /* <DEDUP_REMOVED lines=13> */
.L_x_492:
[----:B------:R-:W-:Y:S05]  /*1d220*/  BSYNC B1 ;  /* 0x0000000000017941 */ /* 0x000fea0003800000 */
.L_x_491:
        /* <DEDUP_REMOVED lines=13> */
.L_x_494:
[----:B------:R-:W-:Y:S05]  /*1d300*/  BSYNC B1 ;  /* 0x0000000000017941 */ /* 0x000fea0003800000 */
.L_x_493:
        /* <DEDUP_REMOVED lines=13> */
.L_x_496:
[----:B------:R-:W-:Y:S05]  /*1d3e0*/  BSYNC B1 ;  /* 0x0000000000017941 */ /* 0x000fea0003800000 */
.L_x_495:
        /* <DEDUP_REMOVED lines=13> */
.L_x_498:
[----:B------:R-:W-:Y:S05]  /*1d4c0*/  BSYNC B1 ;  /* 0x0000000000017941 */ /* 0x000fea0003800000 */
.L_x_497:
        /* <DEDUP_REMOVED lines=13> */
.L_x_500:
[----:B------:R-:W-:Y:S05]  /*1d5a0*/  BSYNC B1 ;  /* 0x0000000000017941 */ /* 0x000fea0003800000 */
.L_x_499:
        /* <DEDUP_REMOVED lines=13> */
.L_x_502:
[----:B------:R-:W-:Y:S05]  /*1d680*/  BSYNC B1 ;  /* 0x0000000000017941 */ /* 0x000fea0003800000 */
.L_x_501:
        /* <DEDUP_REMOVED lines=13> */
.L_x_504:
[----:B------:R-:W-:Y:S05]  /*1d760*/  BSYNC B1 ;  /* 0x0000000000017941 */ /* 0x000fea0003800000 */
.L_x_503:
        /* <DEDUP_REMOVED lines=13> */
.L_x_506:
[----:B------:R-:W-:Y:S05]  /*1d840*/  BSYNC B1 ;  /* 0x0000000000017941 */ /* 0x000fea0003800000 */
.L_x_505:
        /* <DEDUP_REMOVED lines=13> */
.L_x_508:
[----:B------:R-:W-:Y:S05]  /*1d920*/  BSYNC B1 ;  /* 0x0000000000017941 */ /* 0x000fea0003800000 */
.L_x_507:
        /* <DEDUP_REMOVED lines=13> */
.L_x_510:
[----:B------:R-:W-:Y:S05]  /*1da00*/  BSYNC B1 ;  /* 0x0000000000017941 */ /* 0x000fea0003800000 */
.L_x_509:
        /* <DEDUP_REMOVED lines=13> */
.L_x_512:
[----:B------:R-:W-:Y:S05]  /*1dae0*/  BSYNC B1 ;  /* 0x0000000000017941 */ /* 0x000fea0003800000 */
.L_x_511:
        /* <DEDUP_REMOVED lines=13> */
.L_x_514:
[----:B------:R-:W-:Y:S05]  /*1dbc0*/  BSYNC B1 ;  /* 0x0000000000017941 */ /* 0x000fea0003800000 */
.L_x_513:
        /* <DEDUP_REMOVED lines=13> */
.L_x_516:
[----:B------:R-:W-:Y:S05]  /*1dca0*/  BSYNC B1 ;  /* 0x0000000000017941 */ /* 0x000fea0003800000 */
.L_x_515:
        /* <DEDUP_REMOVED lines=13> */
.L_x_518:
[----:B------:R-:W-:Y:S05]  /*1dd80*/  BSYNC B1 ;  /* 0x0000000000017941 */ /* 0x000fea0003800000 */
.L_x_517:
        /* <DEDUP_REMOVED lines=13> */
.L_x_520:
[----:B------:R-:W-:Y:S05]  /*1de60*/  BSYNC B1 ;  /* 0x0000000000017941 */ /* 0x000fea0003800000 */
.L_x_519:
        /* <DEDUP_REMOVED lines=13> */
.L_x_522:
[----:B------:R-:W-:Y:S05]  /*1df40*/  BSYNC B1 ;  /* 0x0000000000017941 */ /* 0x000fea0003800000 */
.L_x_521:
        /* <DEDUP_REMOVED lines=13> */
.L_x_524:
[----:B------:R-:W-:Y:S05]  /*1e020*/  BSYNC B1 ;  /* 0x0000000000017941 */ /* 0x000fea0003800000 */
.L_x_523:
        /* <DEDUP_REMOVED lines=13> */
.L_x_526:
[----:B------:R-:W-:Y:S05]  /*1e100*/  BSYNC B1 ;  /* 0x0000000000017941 */ /* 0x000fea0003800000 */
.L_x_525:
        /* <DEDUP_REMOVED lines=13> */
.L_x_528:
[----:B------:R-:W-:Y:S05]  /*1e1e0*/  BSYNC B1 ;  /* 0x0000000000017941 */ /* 0x000fea0003800000 */
.L_x_527:
        /* <DEDUP_REMOVED lines=13> */
.L_x_530:
[----:B------:R-:W-:Y:S05]  /*1e2c0*/  BSYNC B1 ;  /* 0x0000000000017941 */ /* 0x000fea0003800000 */
.L_x_529:
        /* <DEDUP_REMOVED lines=13> */
.L_x_532:
[----:B------:R-:W-:Y:S05]  /*1e3a0*/  BSYNC B1 ;  /* 0x0000000000017941 */ /* 0x000fea0003800000 */
.L_x_531:
        /* <DEDUP_REMOVED lines=13> */
.L_x_534:
[----:B------:R-:W-:Y:S05]  /*1e480*/  BSYNC B1 ;  /* 0x0000000000017941 */ /* 0x000fea0003800000 */
.L_x_533:
        /* <DEDUP_REMOVED lines=13> */
.L_x_536:
[----:B------:R-:W-:Y:S05]  /*1e560*/  BSYNC B1 ;  /* 0x0000000000017941 */ /* 0x000fea0003800000 */
.L_x_535:
        /* <DEDUP_REMOVED lines=13> */
.L_x_538:
[----:B------:R-:W-:Y:S05]  /*1e640*/  BSYNC B1 ;  /* 0x0000000000017941 */ /* 0x000fea0003800000 */
.L_x_537:
        /* <DEDUP_REMOVED lines=13> */
.L_x_540:
[----:B------:R-:W-:Y:S05]  /*1e720*/  BSYNC B1 ;  /* 0x0000000000017941 */ /* 0x000fea0003800000 */
.L_x_539:
[----:B--234-:R-:W2:Y:S01]  /*1e730*/  LDL.LU R3, [R1+0x448] ;  /* 0x0004480001037983 */ /* 0x01cea20000300800 */
[----:B-----5:R-:W-:Y:S01]  /*1e740*/  LOP3.LUT R6, R6, 0xff, RZ, 0xc0, !PT ;  /* 0x000000ff06067812 */ /* 0x020fe200078ec0ff */
[----:B------:R-:W-:Y:S01]  /*1e750*/  BSSY B1, `(.L_x_541) ;  /* 0x000000b000017945 */ /* 0x000fe20003800000 */
[----:B------:R-:W-:Y:S02]  /*1e760*/  ISETP.LT.OR P2, PT, R0, 0xf9, !P1 ;  /* 0x000000f90000780c */ /* 0x000fe40004f41670 */
[----:B------:R-:W-:Y:S02]  /*1e770*/  F2FP.F16.E5M2.UNPACK_B R6, R6 ;  /* 0x00000006ff06723e */ /* 0x000fe400020004ff */
[----:B------:R-:W-:-:S03]  /*1e780*/  PRMT R2, RZ, 0x7610, R2 ;  /* 0x00007610ff027816 */ /* 0x000fc60000000002 */
[----:B------:R-:W-:-:S05]  /*1e790*/  HADD2.F32 R6, -RZ, R6.H0_H0 ;  /* 0x20000006ff067230 */ /* 0x000fca0000004100 */
[----:B------:R-:W-:-:S04]  /*1e7a0*/  FMUL R6, R6, UR22 ;  /* 0x0000001606067c20 */ /* 0x000fc80008400000 */
[----:B--2---:R-:W-:-:S05]  /*1e7b0*/  FFMA R6, R3, UR15, R6 ;  /* 0x0000000f03067c23 */ /* 0x004fca0008000006 */
[----:B------:R-:W-:-:S05]  /*1e7c0*/  F2FP.SATFINITE.E5M2.F32.PACK_AB_MERGE_C R3, RZ, R6, RZ ;  /* 0x00000006ff03723e */ /* 0x000fca00048060ff */
[----:B------:R2:W-:Y:S01]  /*1e7d0*/  @!P0 STG.E.U8 desc[UR20][R30.64+0xf9], R3 ;  /* 0x0000f9031e008986 */ /* 0x0005e2000c101114 */
[----:B------:R-:W-:Y:S05]  /*1e7e0*/  @P2 BRA `(.L_x_542) ;  /* 0x0000000000042947 */ /* 0x000fea0003800000 */
[----:B------:R3:W5:Y:S02]  /*1e7f0*/  LDG.E.U8 R2, desc[UR20][R4.64+0xf8] ;  /* 0x0000f81404027981 */ /* 0x000764000c1e1100 */
.L_x_542:
[----:B------:R-:W-:Y:S05]  /*1e800*/  BSYNC B1 ;  /* 0x0000000000017941 */ /* 0x000fea0003800000 */
.L_x_541:
[----:B--2---:R-:W2:Y:S01]  /*1e810*/  LDL.LU R3, [R1+0x44c] ;  /* 0x00044c0001037983 */ /* 0x004ea20000300800 */
        /* <DEDUP_REMOVED lines=12> */
.L_x_544:
[----:B------:R-:W-:Y:S05]  /*1e8e0*/  BSYNC B1 ;  /* 0x0000000000017941 */ /* 0x000fea0003800000 */
.L_x_543:
[----:B------:R-:W-:Y:S05]  /*1e8f0*/  @P1 BRA `(.L_x_545) ;  /* 0x0000004800881947 */ /* 0x000fea0003800000 */
[----:B------:R-:W2:Y:S01]  /*1e900*/  LDL.LU R2, [R1+0x450] ;  /* 0x0004500001027983 */ /* 0x000ea20000300800 */
[----:B-----5:R-:W-:-:S04]  /*1e910*/  LOP3.LUT R0, R0, 0xff, RZ, 0xc0, !PT ;  /* 0x000000ff00007812 */ /* 0x020fc800078ec0ff */
[----:B------:R-:W-:-:S05]  /*1e920*/  F2FP.F16.E5M2.UNPACK_B R0, R0 ;  /* 0x00000000ff00723e */ /* 0x000fca00020004ff */
[----:B------:R-:W-:-:S05]  /*1e930*/  HADD2.F32 R0, -RZ, R0.H0_H0 ;  /* 0x20000000ff007230 */ /* 0x000fca0000004100 */
[----:B------:R-:W-:-:S04]  /*1e940*/  FMUL R0, R0, UR22 ;  /* 0x0000001600007c20 */ /* 0x000fc80008400000 */
[----:B--2---:R-:W-:-:S05]  /*1e950*/  FFMA R0, R2, UR15, R0 ;  /* 0x0000000f02007c23 */ /* 0x004fca0008000000 */
[----:B------:R-:W-:-:S05]  /*1e960*/  F2FP.SATFINITE.E5M2.F32.PACK_AB_MERGE_C R3, RZ, R0, RZ ;  /* 0x00000000ff03723e */ /* 0x000fca00048060ff */
[----:B------:R2:W-:Y:S01]  /*1e970*/  STG.E.U8 desc[UR20][R28.64+0xf9], R3 ;  /* 0x0000f9031c007986 */ /* 0x0005e2000c101114 */
[----:B------:R-:W-:Y:S05]  /*1e980*/  BRA `(.L_x_545) ;  /* 0x0000004800647947 */ /* 0x000fea0003800000 */
.L_x_32:
[----:B------:R-:W-:Y:S01]  /*1e990*/  ISETP.GE.AND P3, PT, R34, 0x1, PT ;  /* 0x000000012200780c */ /* 0x000fe20003f66270 */
[----:B------:R-:W-:Y:S01]  /*1e9a0*/  FMUL R3, R3, UR15 ;  /* 0x0000000f03037c20 */ /* 0x000fe20008400000 */
[----:B------:R-:W3:Y:S02]  /*1e9b0*/  LDL.LU R2, [R1+0x200] ;  /* 0x0002000001027983 */ /* 0x000ee40000300800 */
[----:B------:R-:W-:Y:S02]  /*1e9c0*/  ISETP.LT.OR P0, PT, R0, 0x1, !P3 ;  /* 0x000000010000780c */ /* 0x000fe40005f01670 */
[----:B------:R-:W-:Y:S01]  /*1e9d0*/  F2FP.SATFINITE.E5M2.F32.PACK_AB_MERGE_C R3, RZ, R3, RZ ;  /* 0x00000003ff03723e */ /* 0x000fe200048060ff */
[----:B------:R-:W-:Y:S01]  /*1e9e0*/  FMUL R4, R4, UR15 ;  /* 0x0000000f04047c20 */ /* 0x000fe20008400000 */
[----:B------:R-:W-:Y:S01]  /*1e9f0*/  ISETP.GE.AND P2, PT, R34, 0x9, PT ;  /* 0x000000092200780c */ /* 0x000fe20003f46270 */
[----:B------:R-:W-:Y:S01]  /*1ea00*/  FMUL R5, R5, UR15 ;  /* 0x0000000f05057c20 */ /* 0x000fe20008400000 */
[----:B------:R-:W-:Y:S01]  /*1ea10*/  ISETP.LT.OR P1, PT, R0, 0x9, !P3 ;  /* 0x000000090000780c */ /* 0x000fe20005f21670 */
[----:B------:R-:W-:Y:S01]  /*1ea20*/  FMUL R6, R6, UR15 ;  /* 0x0000000f06067c20 */ /* 0x000fe20008400000 */
[----:B------:R-:W-:Y:S01]  /*1ea30*/  FMUL R7, R7, UR15 ;  /* 0x0000000f07077c20 */ /* 0x000fe20008400000 */
[----:B------:R-:W-:Y:S01]  /*1ea40*/  FMUL R8, R8, UR15 ;  /* 0x0000000f08087c20 */ /* 0x000fe20008400000 */
[----:B------:R-:W-:Y:S01]  /*1ea50*/  FMUL R9, R9, UR15 ;  /* 0x0000000f09097c20 */ /* 0x000fe20008400000 */
[----:B------:R-:W-:Y:S01]  /*1ea60*/  FMUL R10, R10, UR15 ;  /* 0x0000000f0a0a7c20 */ /* 0x000fe20008400000 */
[----:B------:R-:W-:Y:S01]  /*1ea70*/  FMUL R11, R11, UR15 ;  /* 0x0000000f0b0b7c20 */ /* 0x000fe20008400000 */
[----:B------:R0:W-:Y:S01]  /*1ea80*/  @!P0 STG.E.U8 desc[UR20][R24.64], R3 ;  /* 0x0000000318008986 */ /* 0x0001e2000c101114 */
[----:B------:R-:W-:-:S02]  /*1ea90*/  ISETP.LT.OR P0, PT, R0, 0x2, !P3 ;  /* 0x000000020000780c */ /* 0x000fc40005f01670 */
[----:B------:R-:W-:Y:S01]  /*1eaa0*/  F2FP.SATFINITE.E5M2.F32.PACK_AB_MERGE_C R4, RZ, R4, RZ ;  /* 0x00000004ff04723e */ /* 0x000fe200048060ff */
[----:B------:R-:W-:Y:S01]  /*1eab0*/  FMUL R12, R12, UR15 ;  /* 0x0000000f0c0c7c20 */ /* 0x000fe20008400000 */
[----:B------:R-:W-:Y:S01]  /*1eac0*/  F2FP.SATFINITE.E5M2.F32.PACK_AB_MERGE_C R5, RZ, R5, RZ ;  /* 0x00000005ff05723e */ /* 0x000fe200048060ff */
[----:B------:R-:W-:Y:S01]  /*1ead0*/  FMUL R13, R13, UR15 ;  /* 0x0000000f0d0d7c20 */ /* 0x000fe20008400000 */
[----:B------:R-:W-:Y:S01]  /*1eae0*/  FMUL R14, R14, UR15 ;  /* 0x0000000f0e0e7c20 */ /* 0x000fe20008400000 */
[----:B------:R-:W-:Y:S01]  /*1eaf0*/  FMUL R15, R15, UR15 ;  /* 0x0000000f0f0f7c20 */ /* 0x000fe20008400000 */
[----:B------:R-:W-:Y:S01]  /*1eb00*/  FMUL R16, R16, UR15 ;  /* 0x0000000f10107c20 */ /* 0x000fe20008400000 */
[----:B------:R-:W-:Y:S01]  /*1eb10*/  FMUL R17, R17, UR15 ;  /* 0x0000000f11117c20 */ /* 0x000fe20008400000 */
[----:B------:R-:W-:Y:S01]  /*1eb20*/  FMUL R18, R18, UR15 ;  /* 0x0000000f12127c20 */ /* 0x000fe20008400000 */
[----:B------:R-:W-:Y:S01]  /*1eb30*/  FMUL R19, R19, UR15 ;  /* 0x0000000f13137c20 */ /* 0x000fe20008400000 */
[----:B------:R-:W-:Y:S01]  /*1eb40*/  FMUL R20, R20, UR15 ;  /* 0x0000000f14147c20 */ /* 0x000fe20008400000 */
[----:B------:R-:W-:Y:S01]  /*1eb50*/  @!P0 STG.E.U8 desc[UR20][R24.64+0x1], R4 ;  /* 0x0000010418008986 */ /* 0x000fe2000c101114 */
[----:B------:R-:W-:-:S02]  /*1eb60*/  ISETP.LT.OR P0, PT, R0, 0x1, !P2 ;  /* 0x000000010000780c */ /* 0x000fc40005701670 */
[----:B------:R-:W-:Y:S01]  /*1eb70*/  F2FP.SATFINITE.E5M2.F32.PACK_AB_MERGE_C R6, RZ, R6, RZ ;  /* 0x00000006ff06723e */ /* 0x000fe200048060ff */
[----:B------:R-:W-:Y:S01]  /*1eb80*/  FMUL R21, R21, UR15 ;  /* 0x0000000f15157c20 */ /* 0x000fe20008400000 */
[----:B------:R-:W4:Y:S09]  /*1eb90*/  LDL.LU R41, [R1+0x204] ;  /* 0x0002040001297983 */ /* 0x000f320000300800 */
[----:B------:R1:W-:Y:S01]  /*1eba0*/  @!P0 STG.E.U8 desc[UR20][R26.64], R5 ;  /* 0x000000051a008986 */ /* 0x0003e2000c101114 */
[----:B------:R-:W-:-:S02]  /*1ebb0*/  ISETP.LT.OR P0, PT, R0, 0x2, !P2 ;  /* 0x000000020000780c */ /* 0x000fc40005701670 */
[----:B------:R-:W-:Y:S01]  /*1ebc0*/  F2FP.SATFINITE.E5M2.F32.PACK_AB_MERGE_C R7, RZ, R7, RZ ;  /* 0x00000007ff07723e */ /* 0x000fe200048060ff */
[----:B------:R-:W5:Y:S01]  /*1ebd0*/  LDL.LU R39, [R1+0x208] ;  /* 0x0002080001277983 */ /* 0x000f620000300800 */
[----:B------:R-:W-:Y:S02]  /*1ebe0*/  F2FP.SATFINITE.E5M2.F32.PACK_AB_MERGE_C R8, RZ, R8, RZ ;  /* 0x00000008ff08723e */ /* 0x000fe400048060ff */
[----:B------:R-:W-:Y:S01]  /*1ebf0*/  F2FP.SATFINITE.E5M2.F32.PACK_AB_MERGE_C R9, RZ, R9, RZ ;  /* 0x00000009ff09723e */ /* 0x000fe200048060ff */
[----:B------:R-:W-:Y:S01]  /*1ec00*/  FMUL R22, R22, UR15 ;  /* 0x0000000f16167c20 */ /* 0x000fe20008400000 */
[C---:B------:R-:W-:Y:S01]  /*1ec10*/  ISETP.LT.OR P5, PT, R0.reuse, 0xa, !P2 ;  /* 0x0000000a0000780c */ /* 0x040fe200057a1670 */
[----:B------:R-:W2:Y:S04]  /*1ec20*/  LDL.LU R35, [R1+0x20c] ;  /* 0x00020c0001237983 */ /* 0x000ea80000300800 */
[----:B------:R-:W-:Y:S01]  /*1ec30*/  @!P0 STG.E.U8 desc[UR20][R26.64+0x1], R6 ;  /* 0x000001061a008986 */ /* 0x000fe2000c101114 */
[----:B------:R-:W-:-:S03]  /*1ec40*/  ISETP.LT.OR P0, PT, R0, 0xa, !P3 ;  /* 0x0000000a0000780c */ /* 0x000fc60005f01670 */
[----:B------:R-:W-:Y:S01]  /*1ec50*/  @!P1 STG.E.U8 desc[UR20][R24.64+0x8], R7 ;  /* 0x0000080718009986 */ /* 0x000fe2000c101114 */
[----:B------:R-:W-:Y:S02]  /*1ec60*/  ISETP.LT.OR P1, PT, R0, 0x9, !P2 ;  /* 0x000000090000780c */ /* 0x000fe40005721670 */
[----:B------:R-:W-:Y:S01]  /*1ec70*/  F2FP.SATFINITE.E5M2.F32.PACK_AB_MERGE_C R10, RZ, R10, RZ ;  /* 0x0000000aff0a723e */ /* 0x000fe200048060ff */
[----:B------:R-:W-:Y:S01]  /*1ec80*/  FMUL R152, R152, UR15 ;  /* 0x0000000f98987c20 */ /* 0x000fe20008400000 */
[----:B------:R-:W-:Y:S01]  /*1ec90*/  F2FP.SATFINITE.E5M2.F32.PACK_AB_MERGE_C R11, RZ, R11, RZ ;  /* 0x0000000bff0b723e */ /* 0x000fe200048060ff */
[----:B------:R-:W5:Y:S04]  /*1eca0*/  LDL.LU R33, [R1+0x210] ;  /* 0x0002100001217983 */ /* 0x000f680000300800 */
[----:B------:R-:W-:Y:S01]  /*1ecb0*/  @!P0 STG.E.U8 desc[UR20][R24.64+0x9], R8 ;  /* 0x0000090818008986 */ /* 0x000fe2000c101114 */
[----:B------:R-:W-:-:S03]  /*1ecc0*/  ISETP.LT.OR P0, PT, R0, 0x11, !P3 ;  /* 0x000000110000780c */ /* 0x000fc60005f01670 */
[----:B------:R-:W-:Y:S01]  /*1ecd0*/  @!P1 STG.E.U8 desc[UR20][R26.64+0x8], R9 ;  /* 0x000008091a009986 */ /* 0x000fe2000c101114 */
[C---:B------:R-:W-:Y:S02]  /*1ece0*/  ISETP.LT.OR P1, PT, R0.reuse, 0x12, !P3 ;  /* 0x000000120000780c */ /* 0x040fe40005f21670 */
[----:B------:R-:W-:Y:S01]  /*1ecf0*/  F2FP.SATFINITE.E5M2.F32.PACK_AB_MERGE_C R12, RZ, R12, RZ ;  /* 0x0000000cff0c723e */ /* 0x000fe200048060ff */
[----:B------:R-:W-:Y:S01]  /*1ed00*/  @!P5 STG.E.U8 desc[UR20][R26.64+0x9], R10 ;  /* 0x0000090a1a00d986 */ /* 0x000fe2000c101114 */
[C---:B------:R-:W-:Y:S02]  /*1ed10*/  ISETP.LT.OR P5, PT, R0.reuse, 0x11, !P2 ;  /* 0x000000110000780c */ /* 0x040fe400057a1670 */
[----:B------:R-:W-:Y:S01]  /*1ed20*/  F2FP.SATFINITE.E5M2.F32.PACK_AB_MERGE_C R13, RZ, R13, RZ ;  /* 0x0000000dff0d723e */ /* 0x000fe200048060ff */
[----:B------:R-:W5:Y:S01]  /*1ed30*/  LDL.LU R32, [R1+0x214] ;  /* 0x0002140001207983 */ /* 0x000f620000300800 */
[----:B------:R-:W-:Y:S01]  /*1ed40*/  F2FP.SATFINITE.E5M2.F32.PACK_AB_MERGE_C R14, RZ, R14, RZ ;  /* 0x0000000eff0e723e */ /* 0x000fe200048060ff */
[----:B------:R-:W-:Y:S01]  /*1ed50*/  FMUL R23, R23, UR15 ;  /* 0x0000000f17177c20 */ /* 0x000fe20008400000 */
[----:B------:R-:W-:Y:S01]  /*1ed60*/  F2FP.SATFINITE.E5M2.F32.PACK_AB_MERGE_C R15, RZ, R15, RZ ;  /* 0x0000000fff0f723e */ /* 0x000fe200048060ff */
[----:B------:R-:W-:Y:S01]  /*1ed70*/  @!P0 STG.E.U8 desc[UR20][R24.64+0x10], R11 ;  /* 0x0000100b18008986 */ /* 0x000fe2000c101114 */
[C---:B------:R-:W-:Y:S01]  /*1ed80*/  ISETP.LT.OR P0, PT, R0.reuse, 0x12, !P2 ;  /* 0x000000120000780c */ /* 0x040fe20005701670 */
[----:B------:R-:W-:Y:S01]  /*1ed90*/  FMUL R153, R153, UR15 ;  /* 0x0000000f99997c20 */ /* 0x000fe20008400000 */
[----:B------:R-:W-:Y:S01]  /*1eda0*/  F2FP.SATFINITE.E5M2.F32.PACK_AB_MERGE_C R16, RZ, R16, RZ ;  /* 0x00000010ff10723e */ /* 0x000fe200048060ff */
[----:B------:R-:W-:Y:S01]  /*1edb0*/  @!P1 STG.E.U8 desc[UR20][R24.64+0x11], R12 ;  /* 0x0000110c18009986 */ /* 0x000fe2000c101114 */
[----:B------:R-:W-:Y:S01]  /*1edc0*/  ISETP.LT.OR P1, PT, R0, 0x19, !P3 ;  /* 0x000000190000780c */ /* 0x000fe20005f21670 */
[----:B------:R-:W-:Y:S01]  /*1edd0*/  FMUL R154, R154, UR15 ;  /* 0x0000000f9a9a7c20 */ /* 0x000fe20008400000 */
[----:B------:R-:W-:Y:S01]  /*1ede0*/  F2FP.SATFINITE.E5M2.F32.PACK_AB_MERGE_C R17, RZ, R17, RZ ;  /* 0x00000011ff11723e */ /* 0x000fe200048060ff */
[----:B------:R-:W-:Y:S01]  /*1edf0*/  @!P5 STG.E.U8 desc[UR20][R26.64+0x10], R13 ;  /* 0x0000100d1a00d986 */ /* 0x000fe2000c101114 */
[----:B------:R-:W-:Y:S01]  /*1ee00*/  ISETP.LT.OR P5, PT, R0, 0x1a, !P3 ;  /* 0x0000001a0000780c */ /* 0x000fe20005fa1670 */
[----:B------:R-:W-:Y:S01]  /*1ee10*/  FMUL R156, R156, UR15 ;  /* 0x0000000f9c9c7c20 */ /* 0x000fe20008400000 */
        /* <DEDUP_REMOVED lines=20> */
[C---:B------:R-:W-:Y:S01]  /*1ef60*/  ISETP.LT.OR P6, PT, R0.reuse, 0x2a, !P2 ;  /* 0x0000002a0000780c */ /* 0x040fe200057c1670 */
        /* <DEDUP_REMOVED lines=36> */
[----:B------:R-:W-:Y:S01]  /*1f1b0*/  @!P6 STG.E.U8 desc[UR20][R26.64+0x29], R154 ;  /* 0x0000299a1a00e986 */ /* 0x000fe2000c101114 */
[C---:B------:R-:W-:Y:S01]  /*1f1c0*/  ISETP.LT.OR P6, PT, R0.reuse, 0x32, !P2 ;  /* 0x000000320000780c */ /* 0x040fe200057c1670 */
        /* <DEDUP_REMOVED lines=21> */
[----:B0-----:R-:W-:Y:S01]  /*1f320*/  F2FP.SATFINITE.E5M2.F32.PACK_AB_MERGE_C R3, RZ, R168, RZ ;  /* 0x000000a8ff03723e */ /* 0x001fe200048060ff */
        /* <DEDUP_REMOVED lines=11> */
[----:B-1----:R-:W-:Y:S01]  /*1f3e0*/  F2FP.SATFINITE.E5M2.F32.PACK_AB_MERGE_C R5, RZ, R170, RZ ;  /* 0x000000aaff05723e */ /* 0x002fe200048060ff */
        /* <DEDUP_REMOVED lines=20> */
[----:B------:R0:W-:Y:S01]  /*1f530*/  @!P1 STG.E.U8 desc[UR20][R24.64+0x49], R3 ;  /* 0x0000490318009986 */ /* 0x0001e2000c101114 */
[----:B------:R-:W-:Y:S01]  /*1f540*/  ISETP.LT.OR P1, PT, R0, 0x52, !P3 ;  /* 0x000000520000780c */ /* 0x000fe20005f21670 */
[----:B------:R-:W-:Y:S01]  /*1f550*/  FMUL R186, R186, UR15 ;  /* 0x0000000fbaba7c20 */ /* 0x000fe20008400000 */
[----:B------:R-:W-:Y:S01]  /*1f560*/  F2FP.SATFINITE.E5M2.F32.PACK_AB_MERGE_C R181, RZ, R181, RZ ;  /* 0x000000b5ffb5723e */ /* 0x000fe200048060ff */
[----:B------:R-:W-:Y:S01]  /*1f570*/  @!P5 STG.E.U8 desc[UR20][R26.64+0x48], R169 ;  /* 0x000048a91a00d986 */ /* 0x000fe2000c101114 */
[----:B------:R-:W-:Y:S01]  /*1f580*/  ISETP.LT.OR P5, PT, R0, 0x51, !P2 ;  /* 0x000000510000780c */ /* 0x000fe200057a1670 */
[----:B------:R-:W-:Y:S01]  /*1f590*/  FMUL R188, R188, UR15 ;  /* 0x0000000fbcbc7c20 */ /* 0x000fe20008400000 */
[----:B------:R-:W-:Y:S01]  /*1f5a0*/  F2FP.SATFINITE.E5M2.F32.PACK_AB_MERGE_C R183, RZ, R183, RZ ;  /* 0x000000b7ffb7723e */ /* 0x000fe200048060ff */
[----:B------:R1:W-:Y:S01]  /*1f5b0*/  @!P6 STG.E.U8 desc[UR20][R26.64+0x49], R5 ;  /* 0x000049051a00e986 */ /* 0x0003e2000c101114 */
[C---:B------:R-:W-:Y:S01]  /*1f5c0*/  ISETP.LT.OR P6, PT, R0.reuse, 0x52, !P2 ;  /* 0x000000520000780c */ /* 0x040fe200057c1670 */
[----:B------:R-:W-:Y:S01]  /*1f5d0*/  FMUL R187, R187, UR15 ;  /* 0x0000000fbbbb7c20 */ /* 0x000fe20008400000 */
[----:B------:R-:W-:Y:S01]  /*1f5e0*/  F2FP.SATFINITE.E5M2.F32.PACK_AB_MERGE_C R185, RZ, R185, RZ ;  /* 0x000000b9ffb9723e */ /* 0x000fe200048060ff */
[----:B------:R-:W-:Y:S01]  /*1f5f0*/  @!P0 STG.E.U8 desc[UR20][R24.64+0x50], R171 ;  /* 0x000050ab18008986 */ /* 0x000fe2000c101114 */
[----:B0-----:R-:W-:Y:S01]  /*1f600*/  F2FP.SATFINITE.E5M2.F32.PACK_AB_MERGE_C R3, RZ, R172, RZ ;  /* 0x000000acff03723e */ /* 0x001fe200048060ff */
[----:B------:R-:W-:Y:S01]  /*1f610*/  FMUL R189, R189, UR15 ;  /* 0x0000000fbdbd7c20 */ /* 0x000fe20008400000 */
[----:B------:R-:W-:Y:S01]  /*1f620*/  ISETP.LT.OR P0, PT, R0, 0x59, !P3 ;  /* 0x000000590000780c */ /* 0x000fe20005f01670 */
[----:B------:R-:W-:Y:S01]  /*1f630*/  FMUL R190, R190, UR15 ;  /* 0x0000000fbebe7c20 */ /* 0x000fe20008400000 */
[----:B------:R-:W-:Y:S01]  /*1f640*/  FMUL R192, R192, UR15 ;  /* 0x0000000fc0c07c20 */ /* 0x000fe20008400000 */
[----:B------:R0:W-:Y:S01]  /*1f650*/  @!P1 STG.E.U8 desc[UR20][R24.64+0x51], R3 ;  /* 0x0000510318009986 */ /* 0x0001e2000c101114 */
[C---:B------:R-:W-:Y:S01]  /*1f660*/  ISETP.LT.OR P1, PT, R0.reuse, 0x5a, !P3 ;  /* 0x0000005a0000780c */ /* 0x040fe20005f21670 */
[----:B------:R-:W-:Y:S01]  /*1f670*/  FMUL R191, R191, UR15 ;  /* 0x0000000fbfbf7c20 */ /* 0x000fe20008400000 */
[----:B-1----:R-:W-:Y:S01]  /*1f680*/  F2FP.SATFINITE.E5M2.F32.PACK_AB_MERGE_C R5, RZ, R174, RZ ;  /* 0x000000aeff05723e */ /* 0x002fe200048060ff */
        /* <DEDUP_REMOVED lines=9> */
[----:B0-----:R-:W-:Y:S01]  /*1f720*/  F2FP.SATFINITE.E5M2.F32.PACK_AB_MERGE_C R3, RZ, R176, RZ ;  /* 0x000000b0ff03723e */ /* 0x001fe200048060ff */
[----:B------:R-:W-:Y:S01]  /*1f730*/  FMUL R196, R196, UR15 ;  /* 0x0000000fc4c47c20 */ /* 0x000fe20008400000 */
[C---:B------:R-:W-:Y:S01]  /*1f740*/  ISETP.LT.OR P0, PT, R0.reuse, 0x61, !P3 ;  /* 0x000000610000780c */ /* 0x040fe20005f01670 */
[----:B------:R-:W-:Y:S01]  /*1f750*/  FMUL R195, R195, UR15 ;  /* 0x0000000fc3c37c20 */ /* 0x000fe20008400000 */
[----:B------:R-:W-:Y:S01]  /*1f760*/  F2FP.SATFINITE.E5M2.F32.PACK_AB_MERGE_C R191, RZ, R191, RZ ;  /* 0x000000bfffbf723e */ /* 0x000fe200048060ff */
[----:B------:R0:W-:Y:S01]  /*1f770*/  @!P1 STG.E.U8 desc[UR20][R24.64+0x59], R3 ;  /* 0x0000590318009986 */ /* 0x0001e2000c101114 */
[C---:B------:R-:W-:Y:S01]  /*1f780*/  ISETP.LT.OR P1, PT, R0.reuse, 0x62, !P3 ;  /* 0x000000620000780c */ /* 0x040fe20005f21670 */
[----:B------:R-:W-:Y:S01]  /*1f790*/  FMUL R197, R197, UR15 ;  /* 0x0000000fc5c57c20 */ /* 0x000fe20008400000 */
[----:B-1----:R-:W-:Y:S01]  /*1f7a0*/  F2FP.SATFINITE.E5M2.F32.PACK_AB_MERGE_C R5, RZ, R178, RZ ;  /* 0x000000b2ff05723e */ /* 0x002fe200048060ff */
[----:B------:R-:W-:Y:S01]  /*1f7b0*/  @!P5 STG.E.U8 desc[UR20][R26.64+0x58], R177 ;  /* 0x000058b11a00d986 */ /* 0x000fe2000c101114 */
[----:B------:R-:W-:Y:S01]  /*1f7c0*/  ISETP.LT.OR P5, PT, R0, 0x61, !P2 ;  /* 0x000000610000780c */ /* 0x000fe200057a1670 */
        /* <DEDUP_REMOVED lines=13> */
[----:B------:R-:W-:Y:S01]  /*1f8a0*/  ISETP.LT.OR P1, PT, R0, 0x6a, !P3 ;  /* 0x0000006a0000780c */ /* 0x000fe20005f21670 */
[----:B------:R-:W-:Y:S01]  /*1f8b0*/  FMUL R202, R202, UR15 ;  /* 0x0000000fcaca7c20 */ /* 0x000fe20008400000 */
[----:B-1----:R-:W-:Y:S01]  /*1f8c0*/  F2FP.SATFINITE.E5M2.F32.PACK_AB_MERGE_C R5, RZ, R182, RZ ;  /* 0x000000b6ff05723e */ /* 0x002fe200048060ff */
        /* <DEDUP_REMOVED lines=111> */
[----:B---3--:R-:W-:Y:S01]  /*1ffc0*/  FMUL R2, R2, UR15 ;  /* 0x0000000f02027c20 */ /* 0x008fe20008400000 */
        /* <DEDUP_REMOVED lines=8> */
[----:B------:R-:W3:Y:S01]  /*20050*/  LDL.LU R38, [R1+0x218] ;  /* 0x0002180001267983 */ /* 0x000ee20000300800 */
[----:B------:R-:W-:-:S03]  /*20060*/  F2FP.SATFINITE.E5M2.F32.PACK_AB_MERGE_C R233, RZ, R233, RZ ;  /* 0x000000e9ffe9723e */ /* 0x000fc600048060ff */
[----:B------:R0:W-:Y:S01]  /*20070*/  @!P1 STG.E.U8 desc[UR20][R24.64+0x99], R3 ;  /* 0x0000990318009986 */ /* 0x0001e2000c101114 */
[C---:B------:R-:W-:Y:S02]  /*20080*/  ISETP.LT.OR P1, PT, R0.reuse, 0xa2, !P3 ;  /* 0x000000a20000780c */ /* 0x040fe40005f21670 */
[----:B-1----:R-:W-:Y:S01]  /*20090*/  F2FP.SATFINITE.E5M2.F32.PACK_AB_MERGE_C R5, RZ, R210, RZ ;  /* 0x000000d2ff05723e */ /* 0x002fe200048060ff */
[----:B------:R-:W-:Y:S01]  /*200a0*/  @!P5 STG.E.U8 desc[UR20][R26.64+0x98], R209 ;  /* 0x000098d11a00d986 */ /* 0x000fe2000c101114 */
[----:B------:R-:W-:-:S03]  /*200b0*/  ISETP.LT.OR P5, PT, R0, 0xa1, !P2 ;  /* 0x000000a10000780c */ /* 0x000fc600057a1670 */
[----:B------:R1:W-:Y:S01]  /*200c0*/  @!P6 STG.E.U8 desc[UR20][R26.64+0x99], R5 ;  /* 0x000099051a00e986 */ /* 0x0003e2000c101114 */
[C---:B------:R-:W-:Y:S02]  /*200d0*/  ISETP.LT.OR P6, PT, R0.reuse, 0xa2, !P2 ;  /* 0x000000a20000780c */ /* 0x040fe400057c1670 */
[----:B0-----:R-:W-:Y:S01]  /*200e0*/  F2FP.SATFINITE.E5M2.F32.PACK_AB_MERGE_C R3, RZ, R212, RZ ;  /* 0x000000d4ff03723e */ /* 0x001fe200048060ff */
[----:B------:R-:W-:Y:S01]  /*200f0*/  @!P0 STG.E.U8 desc[UR20][R24.64+0xa0], R211 ;  /* 0x0000a0d318008986 */ /* 0x000fe2000c101114 */
[----:B------:R-:W-:-:S03]  /*20100*/  ISETP.LT.OR P0, PT, R0, 0xa9, !P3 ;  /* 0x000000a90000780c */ /* 0x000fc60005f01670 */
        /* <DEDUP_REMOVED lines=48> */
[----:B------:R-:W3:Y:S04]  /*20410*/  LDL.LU R37, [R1+0x21c] ;  /* 0x00021c0001257983 */ /* 0x000ee80000300800 */
[----:B------:R-:W-:Y:S01]  /*20420*/  @!P1 STG.E.U8 desc[UR20][R24.64+0xc9], R3 ;  /* 0x0000c90318009986 */ /* 0x000fe2000c101114 */
[C---:B------:R-:W-:Y:S02]  /*20430*/  ISETP.LT.OR P1, PT, R0.reuse, 0xd2, !P3 ;  /* 0x000000d20000780c */ /* 0x040fe40005f21670 */
[----:B-1----:R-:W-:Y:S01]  /*20440*/  F2FP.SATFINITE.E5M2.F32.PACK_AB_MERGE_C R5, RZ, R234, RZ ;  /* 0x000000eaff05723e */ /* 0x002fe200048060ff */
[----:B------:R-:W3:Y:S01]  /*20450*/  LDL.LU R36, [R1+0x220] ;  /* 0x0002200001247983 */ /* 0x000ee20000300800 */
[----:B------:R-:W-:Y:S01]  /*20460*/  F2FP.SATFINITE.E5M2.F32.PACK_AB_MERGE_C R7, RZ, R236, RZ ;  /* 0x000000ecff07723e */ /* 0x000fe200048060ff */
[----:B--2---:R-:W-:Y:S01]  /*20470*/  FMUL R4, R35, UR15 ;  /* 0x0000000f23047c20 */ /* 0x004fe20008400000 */
[----:B------:R-:W-:Y:S01]  /*20480*/  F2FP.SATFINITE.E5M2.F32.PACK_AB_MERGE_C R9, RZ, R2, RZ ;  /* 0x00000002ff09723e */ /* 0x000fe200048060ff */
[----:B----4-:R-:W-:Y:S01]  /*20490*/  FMUL R2, R41, UR15 ;  /* 0x0000000f29027c20 */ /* 0x010fe20008400000 */
[----:B------:R-:W2:Y:S04]  /*204a0*/  LDL.LU R35, [R1+0x224] ;  /* 0x0002240001237983 */ /* 0x000ea80000300800 */
[----:B------:R-:W-:Y:S01]  /*204b0*/  @!P0 STG.E.U8 desc[UR20][R24.64+0xc8], R231 ;  /* 0x0000c8e718008986 */ /* 0x000fe2000c101114 */
[----:B------:R-:W-:-:S03]  /*204c0*/  ISETP.LT.OR P0, PT, R0, 0xd1, !P3 ;  /* 0x000000d10000780c */ /* 0x000fc60005f01670 */
[----:B------:R-:W-:Y:S01]  /*204d0*/  @!P5 STG.E.U8 desc[UR20][R26.64+0xc8], R233 ;  /* 0x0000c8e91a00d986 */ /* 0x000fe2000c101114 */
[----:B------:R-:W-:-:S03]  /*204e0*/  ISETP.LT.OR P5, PT, R0, 0xd1, !P2 ;  /* 0x000000d10000780c */ /* 0x000fc600057a1670 */
[----:B------:R5:W-:Y:S01]  /*204f0*/  @!P6 STG.E.U8 desc[UR20][R26.64+0xc9], R5 ;  /* 0x0000c9051a00e986 */ /* 0x000be2000c101114 */
[----:B------:R-:W-:-:S03]  /*20500*/  ISETP.LT.OR P6, PT, R0, 0xd2, !P2 ;  /* 0x000000d20000780c */ /* 0x000fc600057c1670 */
[----:B------:R0:W-:Y:S01]  /*20510*/  @!P1 STG.E.U8 desc[UR20][R24.64+0xd1], R7 ;  /* 0x0000d10718009986 */ /* 0x0001e2000c101114 */
[----:B-----5:R-:W-:-:S03]  /*20520*/  FMUL R5, R33, UR15 ;  /* 0x0000000f21057c20 */ /* 0x020fc60008400000 */
[----:B------:R-:W4:Y:S01]  /*20530*/  LDL.LU R33, [R1+0x228] ;  /* 0x0002280001217983 */ /* 0x000f220000300800 */
[----:B0-----:R-:W-:Y:S01]  /*20540*/  F2FP.SATFINITE.E5M2.F32.PACK_AB_MERGE_C R7, RZ, R2, RZ ;  /* 0x00000002ff07723e */ /* 0x001fe200048060ff */
[----:B------:R-:W-:Y:S02]  /*20550*/  FMUL R2, R32, UR15 ;  /* 0x0000000f20027c20 */ /* 0x000fe40008400000 */
[----:B------:R-:W5:Y:S04]  /*20560*/  LDL.LU R41, [R1+0x22c] ;  /* 0x00022c0001297983 */ /* 0x000f680000300800 */
[----:B------:R-:W5:Y:S01]  /*20570*/  LDL.LU R32, [R1+0x230] ;  /* 0x0002300001207983 */ /* 0x000f620000300800 */
[----:B------:R-:W-:Y:S01]  /*20580*/  F2FP.SATFINITE.E5M2.F32.PACK_AB_MERGE_C R235, RZ, R235, RZ ;  /* 0x000000ebffeb723e */ /* 0x000fe200048060ff */
[----:B------:R-:W-:Y:S01]  /*20590*/  FMUL R3, R39, UR15 ;  /* 0x0000000f27037c20 */ /* 0x000fe20008400000 */
[----:B------:R-:W-:Y:S01]  /*205a0*/  F2FP.SATFINITE.E5M2.F32.PACK_AB_MERGE_C R237, RZ, R237, RZ ;  /* 0x000000edffed723e */ /* 0x000fe200048060ff */
[----:B------:R-:W5:Y:S04]  /*205b0*/  LDL.LU R39, [R1+0x234] ;  /* 0x0002340001277983 */ /* 0x000f680000300800 */
[----:B------:R-:W-:Y:S01]  /*205c0*/  @!P0 STG.E.U8 desc[UR20][R24.64+0xd0], R235 ;  /* 0x0000d0eb18008986 */ /* 0x000fe2000c101114 */
[----:B------:R-:W-:-:S02]  /*205d0*/  ISETP.LT.OR P0, PT, R0, 0xd9, !P3 ;  /* 0x000000d90000780c */ /* 0x000fc40005f01670 */
[C---:B------:R-:W-:Y:S01]  /*205e0*/  ISETP.LT.OR P1, PT, R0.reuse, 0xda, !P3 ;  /* 0x000000da0000780c */ /* 0x040fe20005f21670 */
[----:B------:R-:W-:Y:S01]  /*205f0*/  @!P5 STG.E.U8 desc[UR20][R26.64+0xd0], R237 ;  /* 0x0000d0ed1a00d986 */ /* 0x000fe2000c101114 */
[----:B------:R-:W-:Y:S02]  /*20600*/  ISETP.LT.OR P5, PT, R0, 0xd9, !P2 ;  /* 0x000000d90000780c */ /* 0x000fe400057a1670 */
[----:B------:R-:W-:Y:S01]  /*20610*/  F2FP.SATFINITE.E5M2.F32.PACK_AB_MERGE_C R11, RZ, R3, RZ ;  /* 0x00000003ff0b723e */ /* 0x000fe200048060ff */
[----:B------:R0:W-:Y:S01]  /*20620*/  @!P6 STG.E.U8 desc[UR20][R26.64+0xd1], R9 ;  /* 0x0000d1091a00e986 */ /* 0x0001e2000c101114 */
[----:B------:R-:W-:-:S05]  /*20630*/  F2FP.SATFINITE.E5M2.F32.PACK_AB_MERGE_C R13, RZ, R4, RZ ;  /* 0x00000004ff0d723e */ /* 0x000fca00048060ff */
[----:B------:R1:W-:Y:S01]  /*20640*/  @!P0 STG.E.U8 desc[UR20][R24.64+0xd8], R7 ;  /* 0x0000d80718008986 */ /* 0x0003e2000c101114 */
[----:B0-----:R-:W-:-:S03]  /*20650*/  F2FP.SATFINITE.E5M2.F32.PACK_AB_MERGE_C R9, RZ, R5, RZ ;  /* 0x00000005ff09723e */ /* 0x001fc600048060ff */
[----:B------:R0:W-:Y:S01]  /*20660*/  @!P1 STG.E.U8 desc[UR20][R24.64+0xd9], R11 ;  /* 0x0000d90b18009986 */ /* 0x0001e2000c101114 */
[----:B-1----:R-:W-:-:S03]  /*20670*/  F2FP.SATFINITE.E5M2.F32.PACK_AB_MERGE_C R7, RZ, R2, RZ ;  /* 0x00000002ff07723e */ /* 0x002fc600048060ff */
[----:B------:R1:W-:Y:S01]  /*20680*/  @!P5 STG.E.U8 desc[UR20][R26.64+0xd8], R13 ;  /* 0x0000d80d1a00d986 */ /* 0x0003e2000c101114 */
[----:B---3--:R-:W-:-:S03]  /*20690*/  FMUL R3, R38, UR15 ;  /* 0x0000000f26037c20 */ /* 0x008fc60008400000 */
[----:B------:R-:W3:Y:S02]  /*206a0*/  LDL.LU R38, [R1+0x238] ;  /* 0x0002380001267983 */ /* 0x000ee40000300800 */
[----:B0-----:R-:W-:Y:S01]  /*206b0*/  F2FP.SATFINITE.E5M2.F32.PACK_AB_MERGE_C R11, RZ, R3, RZ ;  /* 0x00000003ff0b723e */ /* 0x001fe200048060ff */
[----:B------:R-:W-:Y:S02]  /*206c0*/  FMUL R4, R37, UR15 ;  /* 0x0000000f25047c20 */ /* 0x000fe40008400000 */
[----:B------:R-:W3:Y:S01]  /*206d0*/  LDL.LU R37, [R1+0x23c] ;  /* 0x00023c0001257983 */ /* 0x000ee20000300800 */
[----:B------:R-:W-:-:S03]  /*206e0*/  FMUL R5, R36, UR15 ;  /* 0x0000000f24057c20 */ /* 0x000fc60008400000 */
[----:B------:R-:W3:Y:S01]  /*206f0*/  LDL.LU R36, [R1+0x240] ;  /* 0x0002400001247983 */ /* 0x000ee20000300800 */
[----:B--2---:R-:W-:-:S03]  /*20700*/  FMUL R2, R35, UR15 ;  /* 0x0000000f23027c20 */ /* 0x004fc60008400000 */
[----:B------:R-:W2:Y:S01]  /*20710*/  LDL.LU R35, [R1+0x244] ;  /* 0x0002440001237983 */ /* 0x000ea20000300800 */
[----:B-1----:R-:W-:Y:S01]  /*20720*/  F2FP.SATFINITE.E5M2.F32.PACK_AB_MERGE_C R13, RZ, R4, RZ ;  /* 0x00000004ff0d723e */ /* 0x002fe200048060ff */
[----:B----4-:R-:W-:Y:S02]  /*20730*/  FMUL R3, R33, UR15 ;  /* 0x0000000f21037c20 */ /* 0x010fe40008400000 */
[----:B------:R-:W4:Y:S01]  /*20740*/  LDL.LU R33, [R1+0x248] ;  /* 0x0002480001217983 */ /* 0x000f220000300800 */
[----:B-----5:R-:W-:-:S03]  /*20750*/  FMUL R4, R32, UR15 ;  /* 0x0000000f20047c20 */ /* 0x020fc60008400000 */
[----:B------:R-:W5:Y:S01]  /*20760*/  LDL.LU R32, [R1+0x24c] ;  /* 0x00024c0001207983 */ /* 0x000f620000300800 */
[C---:B------:R-:W-:Y:S02]  /*20770*/  ISETP.LT.OR P6, PT, R0.reuse, 0xda, !P2 ;  /* 0x000000da0000780c */ /* 0x040fe400057c1670 */
[C---:B------:R-:W-:Y:S02]  /*20780*/  ISETP.LT.OR P5, PT, R0.reuse, 0xe1, !P3 ;  /* 0x000000e10000780c */ /* 0x040fe40005fa1670 */
[C---:B------:R-:W-:Y:S02]  /*20790*/  ISETP.LT.OR P1, PT, R0.reuse, 0xe2, !P2 ;  /* 0x000000e20000780c */ /* 0x040fe40005721670 */
[----:B------:R-:W-:-:S07]  /*207a0*/  ISETP.LT.OR P0, PT, R0, 0xe1, !P2 ;  /* 0x000000e10000780c */ /* 0x000fce0005701670 */
[----:B------:R0:W-:Y:S01]  /*207b0*/  @!P6 STG.E.U8 desc[UR20][R26.64+0xd9], R9 ;  /* 0x0000d9091a00e986 */ /* 0x0001e2000c101114 */
[----:B------:R-:W-:Y:S02]  /*207c0*/  ISETP.LT.OR P6, PT, R0, 0xe2, !P3 ;  /* 0x000000e20000780c */ /* 0x000fe40005fc1670 */
[----:B------:R-:W-:Y:S01]  /*207d0*/  F2FP.SATFINITE.E5M2.F32.PACK_AB_MERGE_C R5, RZ, R5, RZ ;  /* 0x00000005ff05723e */ /* 0x000fe200048060ff */
[----:B------:R-:W-:Y:S01]  /*207e0*/  @!P5 STG.E.U8 desc[UR20][R24.64+0xe0], R7 ;  /* 0x0000e0071800d986 */ /* 0x000fe2000c101114 */
[----:B0-----:R-:W-:Y:S01]  /*207f0*/  F2FP.SATFINITE.E5M2.F32.PACK_AB_MERGE_C R9, RZ, R2, RZ ;  /* 0x00000002ff09723e */ /* 0x001fe200048060ff */
[----:B------:R-:W-:-:S08]  /*20800*/  FMUL R2, R41, UR15 ;  /* 0x0000000f29027c20 */ /* 0x000fd00008400000 */
[----:B------:R-:W-:Y:S01]  /*20810*/  @!P6 STG.E.U8 desc[UR20][R24.64+0xe1], R11 ;  /* 0x0000e10b1800e986 */ /* 0x000fe2000c101114 */
[----:B------:R-:W-:-:S03]  /*20820*/  ISETP.LT.OR P6, PT, R0, 0xe9, !P3 ;  /* 0x000000e90000780c */ /* 0x000fc60005fc1670 */
[----:B------:R0:W-:Y:S04]  /*20830*/  @!P1 STG.E.U8 desc[UR20][R26.64+0xe1], R5 ;  /* 0x0000e1051a009986 */ /* 0x0001e8000c101114 */
[----:B------:R-:W5:Y:S01]  /*20840*/  LDL.LU R41, [R1+0x250] ;  /* 0x0002500001297983 */ /* 0x000f620000300800 */
[----:B------:R-:W-:-:S03]  /*20850*/  ISETP.LT.OR P5, PT, R0, 0xea, !P2 ;  /* 0x000000ea0000780c */ /* 0x000fc600057a1670 */
[----:B------:R1:W-:Y:S01]  /*20860*/  @!P0 STG.E.U8 desc[UR20][R26.64+0xe0], R13 ;  /* 0x0000e00d1a008986 */ /* 0x0003e2000c101114 */
[----:B0-----:R-:W-:Y:S01]  /*20870*/  F2FP.SATFINITE.E5M2.F32.PACK_AB_MERGE_C R5, RZ, R2, RZ ;  /* 0x00000002ff05723e */ /* 0x001fe200048060ff */
[----:B------:R-:W-:Y:S02]  /*20880*/  FMUL R2, R39, UR15 ;  /* 0x0000000f27027c20 */ /* 0x000fe40008400000 */
[----:B------:R-:W5:Y:S01]  /*20890*/  LDL.LU R39, [R1+0x254] ;  /* 0x0002540001277983 */ /* 0x000f620000300800 */
[----:B------:R-:W-:Y:S02]  /*208a0*/  ISETP.LT.OR P0, PT, R0, 0xea, !P3 ;  /* 0x000000ea0000780c */ /* 0x000fe40005f01670 */
[----:B------:R-:W-:Y:S02]  /*208b0*/  F2FP.SATFINITE.E5M2.F32.PACK_AB_MERGE_C R7, RZ, R3, RZ ;  /* 0x00000003ff07723e */ /* 0x000fe400048060ff */
[----:B------:R-:W-:Y:S02]  /*208c0*/  F2FP.SATFINITE.E5M2.F32.PACK_AB_MERGE_C R11, RZ, R4, RZ ;  /* 0x00000004ff0b723e */ /* 0x000fe400048060ff */
[----:B-1----:R-:W-:Y:S01]  /*208d0*/  F2FP.SATFINITE.E5M2.F32.PACK_AB_MERGE_C R13, RZ, R2, RZ ;  /* 0x00000002ff0d723e */ /* 0x002fe200048060ff */
[----:B------:R-:W-:Y:S06]  /*208e0*/  @!P6 STG.E.U8 desc[UR20][R24.64+0xe8], R9 ;  /* 0x0000e8091800e986 */ /* 0x000fec000c101114 */
[----:B------:R0:W-:Y:S04]  /*208f0*/  @!P0 STG.E.U8 desc[UR20][R24.64+0xe9], R7 ;  /* 0x0000e90718008986 */ /* 0x0001e8000c101114 */
[----:B------:R1:W-:Y:S01]  /*20900*/  @!P5 STG.E.U8 desc[UR20][R26.64+0xe9], R11 ;  /* 0x0000e90b1a00d986 */ /* 0x0003e2000c101114 */
[----:B---3--:R-:W-:-:S03]  /*20910*/  FMUL R3, R38, UR15 ;  /* 0x0000000f26037c20 */ /* 0x008fc60008400000 */
[----:B------:R-:W3:Y:S02]  /*20920*/  LDL.LU R38, [R1+0x258] ;  /* 0x0002580001267983 */ /* 0x000ee40000300800 */
[----:B0-----:R-:W-:Y:S01]  /*20930*/  F2FP.SATFINITE.E5M2.F32.PACK_AB_MERGE_C R7, RZ, R3, RZ ;  /* 0x00000003ff07723e */ /* 0x001fe200048060ff */
[----:B------:R-:W-:Y:S02]  /*20940*/  FMUL R4, R37, UR15 ;  /* 0x0000000f25047c20 */ /* 0x000fe40008400000 */
[----:B------:R-:W3:Y:S01]  /*20950*/  LDL.LU R37, [R1+0x25c] ;  /* 0x00025c0001257983 */ /* 0x000ee20000300800 */
[----:B------:R-:W-:-:S03]  /*20960*/  FMUL R2, R36, UR15 ;  /* 0x0000000f24027c20 */ /* 0x000fc60008400000 */
[----:B------:R-:W3:Y:S02]  /*20970*/  LDL.LU R36, [R1+0x260] ;  /* 0x0002600001247983 */ /* 0x000ee40000300800 */
[----:B------:R-:W-:Y:S01]  /*20980*/  F2FP.SATFINITE.E5M2.F32.PACK_AB_MERGE_C R9, RZ, R2, RZ ;  /* 0x00000002ff09723e */ /* 0x000fe200048060ff */
[----:B--2---:R-:W-:Y:S02]  /*20990*/  FMUL R2, R35, UR15 ;  /* 0x0000000f23027c20 */ /* 0x004fe40008400000 */
[----:B------:R-:W2:Y:S03]  /*209a0*/  LDL.LU R35, [R1+0x264] ;  /* 0x0002640001237983 */ /* 0x000ea60000300800 */
        /* <DEDUP_REMOVED lines=10> */
[----:B------:R-:W-:-:S03]  /*20a50*/  ISETP.LT.OR P1, PT, R0, 0xf1, !P2 ;  /* 0x000000f10000780c */ /* 0x000fc60005721670 */
[----:B------:R1:W-:Y:S01]  /*20a60*/  @!P6 STG.E.U8 desc[UR20][R24.64+0xf0], R13 ;  /* 0x0000f00d1800e986 */ /* 0x0003e2000c101114 */
[----:B------:R-:W-:-:S03]  /*20a70*/  ISETP.LT.OR P6, PT, R0, 0xf9, !P3 ;  /* 0x000000f90000780c */ /* 0x000fc60005fc1670 */
[----:B------:R1:W-:Y:S01]  /*20a80*/  @!P0 STG.E.U8 desc[UR20][R24.64+0xf1], R7 ;  /* 0x0000f10718008986 */ /* 0x0003e2000c101114 */
[----:B------:R-:W-:Y:S02]  /*20a90*/  ISETP.LT.OR P3, PT, R0, 0xfa, !P3 ;  /* 0x000000fa0000780c */ /* 0x000fe40005f61670 */
[----:B0-----:R-:W-:Y:S02]  /*20aa0*/  F2FP.SATFINITE.E5M2.F32.PACK_AB_MERGE_C R5, RZ, R4, RZ ;  /* 0x00000004ff05723e */ /* 0x001fe400048060ff */
[----:B-1----:R-:W-:Y:S02]  /*20ab0*/  F2FP.SATFINITE.E5M2.F32.PACK_AB_MERGE_C R13, RZ, R3, RZ ;  /* 0x00000003ff0d723e */ /* 0x002fe400048060ff */
[----:B------:R-:W-:Y:S01]  /*20ac0*/  F2FP.SATFINITE.E5M2.F32.PACK_AB_MERGE_C R7, RZ, R2, RZ ;  /* 0x00000002ff07723e */ /* 0x000fe200048060ff */
[----:B------:R-:W-:Y:S02]  /*20ad0*/  FMUL R2, R41, UR15 ;  /* 0x0000000f29027c20 */ /* 0x000fe40008400000 */
[----:B------:R-:W5:Y:S04]  /*20ae0*/  LDL.LU R41, [R1+0x270] ;  /* 0x0002700001297983 */ /* 0x000f680000300800 */
[----:B------:R0:W-:Y:S01]  /*20af0*/  @!P5 STG.E.U8 desc[UR20][R26.64+0xf1], R9 ;  /* 0x0000f1091a00d986 */ /* 0x0001e2000c101114 */
[----:B------:R-:W-:-:S03]  /*20b00*/  FMUL R3, R39, UR15 ;  /* 0x0000000f27037c20 */ /* 0x000fc60008400000 */
[----:B------:R-:W5:Y:S01]  /*20b10*/  LDL.LU R39, [R1+0x274] ;  /* 0x0002740001277983 */ /* 0x000f620000300800 */
[----:B------:R-:W-:-:S03]  /*20b20*/  ISETP.LT.OR P5, PT, R0, 0xf9, !P2 ;  /* 0x000000f90000780c */ /* 0x000fc600057a1670 */
[----:B------:R-:W-:Y:S01]  /*20b30*/  @!P1 STG.E.U8 desc[UR20][R26.64+0xf0], R5 ;  /* 0x0000f0051a009986 */ /* 0x000fe2000c101114 */
[----:B0-----:R-:W-:-:S03]  /*20b40*/  F2FP.SATFINITE.E5M2.F32.PACK_AB_MERGE_C R9, RZ, R2, RZ ;  /* 0x00000002ff09723e */ /* 0x001fc600048060ff */
[----:B------:R0:W-:Y:S04]  /*20b50*/  @!P6 STG.E.U8 desc[UR20][R24.64+0xf8], R11 ;  /* 0x0000f80b1800e986 */ /* 0x0001e8000c101114 */
[----:B------:R1:W-:Y:S01]  /*20b60*/  @!P3 STG.E.U8 desc[UR20][R24.64+0xf9], R13 ;  /* 0x0000f90d1800b986 */ /* 0x0003e2000c101114 */
[----:B0-----:R-:W-:-:S03]  /*20b70*/  F2FP.SATFINITE.E5M2.F32.PACK_AB_MERGE_C R11, RZ, R3, RZ ;  /* 0x00000003ff0b723e */ /* 0x001fc600048060ff */
[----:B------:R0:W-:Y:S01]  /*20b80*/  @!P5 STG.E.U8 desc[UR20][R26.64+0xf8], R7 ;  /* 0x0000f8071a00d986 */ /* 0x0001e2000c101114 */
[----:B---3--:R-:W-:-:S03]  /*20b90*/  FMUL R4, R38, UR15 ;  /* 0x0000000f26047c20 */ /* 0x008fc60008400000 */
[----:B------:R-:W3:Y:S02]  /*20ba0*/  LDL.LU R38, [R1+0x278] ;  /* 0x0002780001267983 */ /* 0x000ee40000300800 */
[----:B-1----:R-:W-:Y:S01]  /*20bb0*/  F2FP.SATFINITE.E5M2.F32.PACK_AB_MERGE_C R13, RZ, R4, RZ ;  /* 0x00000004ff0d723e */ /* 0x002fe200048060ff */
[----:B------:R-:W-:Y:S02]  /*20bc0*/  FMUL R5, R37, UR15 ;  /* 0x0000000f25057c20 */ /* 0x000fe40008400000 */
[----:B------:R-:W3:Y:S01]  /*20bd0*/  LDL.LU R37, [R1+0x27c] ;  /* 0x00027c0001257983 */ /* 0x000ee20000300800 */
[----:B------:R-:W-:-:S03]  /*20be0*/  FMUL R2, R36, UR15 ;  /* 0x0000000f24027c20 */ /* 0x000fc60008400000 */
[----:B------:R-:W3:Y:S01]  /*20bf0*/  LDL.LU R36, [R1+0x280] ;  /* 0x0002800001247983 */ /* 0x000ee20000300800 */
[----:B--2---:R-:W-:-:S03]  /*20c00*/  FMUL R3, R35, UR15 ;  /* 0x0000000f23037c20 */ /* 0x004fc60008400000 */
[----:B------:R-:W2:Y:S01]  /*20c10*/  LDL.LU R35, [R1+0x284] ;  /* 0x0002840001237983 */ /* 0x000ea20000300800 */
[----:B0-----:R-:W-:Y:S01]  /*20c20*/  F2FP.SATFINITE.E5M2.F32.PACK_AB_MERGE_C R7, RZ, R2, RZ ;  /* 0x00000002ff07723e */ /* 0x001fe200048060ff */
[----:B----4-:R-:W-:Y:S02]  /*20c30*/  FMUL R4, R33, UR15 ;  /* 0x0000000f21047c20 */ /* 0x010fe40008400000 */
[----:B------:R-:W4:Y:S01]  /*20c40*/  LDL.LU R33, [R1+0x288] ;  /* 0x0002880001217983 */ /* 0x000f220000300800 */
[----:B-----5:R-:W-:-:S03]  /*20c50*/  FMUL R2, R32, UR15 ;  /* 0x0000000f20027c20 */ /* 0x020fc60008400000 */
[----:B------:R-:W5:Y:S01]  /*20c60*/  LDL.LU R32, [R1+0x28c] ;  /* 0x00028c0001207983 */ /* 0x000f620000300800 */
[----:B------:R-:W-:Y:S02]  /*20c70*/  ISETP.GE.AND P1, PT, R34, 0x81, PT ;  /* 0x000000812200780c */ /* 0x000fe40003f26270 */
[C---:B------:R-:W-:Y:S02]  /*20c80*/  ISETP.LT.OR P2, PT, R0.reuse, 0xfa, !P2 ;  /* 0x000000fa0000780c */ /* 0x040fe40005741670 */
[C---:B------:R-:W-:Y:S02]  /*20c90*/  ISETP.LT.OR P6, PT, R0.reuse, 0x1, !P1 ;  /* 0x000000010000780c */ /* 0x040fe40004fc1670 */
[----:B------:R-:W-:Y:S02]  /*20ca0*/  ISETP.LT.OR P3, PT, R0, 0x2, !P1 ;  /* 0x000000020000780c */ /* 0x000fe40004f61670 */
[----:B------:R-:W-:-:S07]  /*20cb0*/  ISETP.GE.AND P0, PT, R34, 0x89, PT ;  /* 0x000000892200780c */ /* 0x000fce0003f06270 */
[----:B------:R0:W-:Y:S04]  /*20cc0*/  @!P2 STG.E.U8 desc[UR20][R26.64+0xf9], R9 ;  /* 0x0000f9091a00a986 */ /* 0x0001e8000c101114 */
[----:B------:R-:W-:Y:S01]  /*20cd0*/  @!P6 STG.E.U8 desc[UR20][R30.64], R11 ;  /* 0x0000000b1e00e986 */ /* 0x000fe2000c101114 */
[C---:B------:R-:W-:Y:S02]  /*20ce0*/  ISETP.LT.OR P6, PT, R0.reuse, 0x2, !P0 ;  /* 0x000000020000780c */ /* 0x040fe400047c1670 */
[C---:B------:R-:W-:Y:S01]  /*20cf0*/  ISETP.LT.OR P5, PT, R0.reuse, 0x1, !P0 ;  /* 0x000000010000780c */ /* 0x040fe200047a1670 */
[----:B------:R1:W-:Y:S01]  /*20d00*/  @!P3 STG.E.U8 desc[UR20][R30.64+0x1], R13 ;  /* 0x0000010d1e00b986 */ /* 0x0003e2000c101114 */
[----:B------:R-:W-:Y:S02]  /*20d10*/  ISETP.LT.OR P2, PT, R0, 0xa, !P1 ;  /* 0x0000000a0000780c */ /* 0x000fe40004f41670 */
[----:B0-----:R-:W-:-:S02]  /*20d20*/  F2FP.SATFINITE.E5M2.F32.PACK_AB_MERGE_C R9, RZ, R3, RZ ;  /* 0x00000003ff09723e */ /* 0x001fc400048060ff */
[----:B------:R-:W-:Y:S01]  /*20d30*/  ISETP.LT.OR P3, PT, R0, 0x9, !P1 ;  /* 0x000000090000780c */ /* 0x000fe20004f61670 */
[----:B------:R-:W-:Y:S01]  /*20d40*/  FMUL R3, R41, UR15 ;  /* 0x0000000f29037c20 */ /* 0x000fe20008400000 */
[----:B-1----:R-:W-:Y:S01]  /*20d50*/  F2FP.SATFINITE.E5M2.F32.PACK_AB_MERGE_C R13, RZ, R2, RZ ;  /* 0x00000002ff0d723e */ /* 0x002fe200048060ff */
[----:B------:R-:W5:Y:S01]  /*20d60*/  LDL.LU R41, [R1+0x290] ;  /* 0x0002900001297983 */ /* 0x000f620000300800 */
[----:B------:R-:W-:Y:S02]  /*20d70*/  F2FP.SATFINITE.E5M2.F32.PACK_AB_MERGE_C R5, RZ, R5, RZ ;  /* 0x00000005ff05723e */ /* 0x000fe400048060ff */
[----:B------:R-:W-:Y:S01]  /*20d80*/  F2FP.SATFINITE.E5M2.F32.PACK_AB_MERGE_C R11, RZ, R4, RZ ;  /* 0x00000004ff0b723e */ /* 0x000fe200048060ff */
[----:B------:R0:W-:Y:S01]  /*20d90*/  @!P6 STG.E.U8 desc[UR20][R28.64+0x1], R7 ;  /* 0x000001071c00e986 */ /* 0x0001e2000c101114 */
[----:B------:R-:W-:-:S03]  /*20da0*/  FMUL R2, R39, UR15 ;  /* 0x0000000f27027c20 */ /* 0x000fc60008400000 */
[----:B------:R-:W5:Y:S01]  /*20db0*/  LDL.LU R39, [R1+0x294] ;  /* 0x0002940001277983 */ /* 0x000f620000300800 */
[----:B------:R-:W-:Y:S02]  /*20dc0*/  ISETP.LT.OR P6, PT, R0, 0xa, !P0 ;  /* 0x0000000a0000780c */ /* 0x000fe400047c1670 */
[----:B0-----:R-:W-:Y:S01]  /*20dd0*/  F2FP.SATFINITE.E5M2.F32.PACK_AB_MERGE_C R7, RZ, R2, RZ ;  /* 0x00000002ff07723e */ /* 0x001fe200048060ff */
[----:B------:R0:W-:Y:S04]  /*20de0*/  @!P5 STG.E.U8 desc[UR20][R28.64], R5 ;  /* 0x000000051c00d986 */ /* 0x0001e8000c101114 */
[----:B------:R-:W-:Y:S04]  /*20df0*/  @!P2 STG.E.U8 desc[UR20][R30.64+0x9], R11 ;  /* 0x0000090b1e00a986 */ /* 0x000fe8000c101114 */
[----:B------:R1:W-:Y:S01]  /*20e00*/  @!P3 STG.E.U8 desc[UR20][R30.64+0x8], R9 ;  /* 0x000008091e00b986 */ /* 0x0003e2000c101114 */
[----:B0-----:R-:W-:-:S05]  /*20e10*/  F2FP.SATFINITE.E5M2.F32.PACK_AB_MERGE_C R5, RZ, R3, RZ ;  /* 0x00000003ff05723e */ /* 0x001fca00048060ff */
[----:B------:R5:W-:Y:S01]  /*20e20*/  @!P6 STG.E.U8 desc[UR20][R28.64+0x9], R5 ;  /* 0x000009051c00e986 */ /* 0x000be2000c101114 */
[----:B---3--:R-:W-:-:S03]  /*20e30*/  FMUL R4, R38, UR15 ;  /* 0x0000000f26047c20 */ /* 0x008fc60008400000 */
[----:B------:R-:W3:Y:S02]  /*20e40*/  LDL.LU R38, [R1+0x298] ;  /* 0x0002980001267983 */ /* 0x000ee40000300800 */
[----:B-1----:R-:W-:Y:S01]  /*20e50*/  F2FP.SATFINITE.E5M2.F32.PACK_AB_MERGE_C R9, RZ, R4, RZ ;  /* 0x00000004ff09723e */ /* 0x002fe200048060ff */
[----:B------:R-:W-:Y:S02]  /*20e60*/  FMUL R2, R37, UR15 ;  /* 0x0000000f25027c20 */ /* 0x000fe40008400000 */
[----:B------:R-:W3:Y:S03]  /*20e70*/  LDL.LU R37, [R1+0x29c] ;  /* 0x00029c0001257983 */ /* 0x000ee60000300800 */
[----:B------:R-:W-:Y:S01]  /*20e80*/  F2FP.SATFINITE.E5M2.F32.PACK_AB_MERGE_C R11, RZ, R2, RZ ;  /* 0x00000002ff0b723e */ /* 0x000fe200048060ff */
[----:B------:R-:W-:Y:S02]  /*20e90*/  FMUL R2, R36, UR15 ;  /* 0x0000000f24027c20 */ /* 0x000fe40008400000 */
[----:B------:R-:W3:Y:S01]  /*20ea0*/  LDL.LU R36, [R1+0x2a0] ;  /* 0x0002a00001247983 */ /* 0x000ee20000300800 */
[----:B--2---:R-:W-:-:S03]  /*20eb0*/  FMUL R3, R35, UR15 ;  /* 0x0000000f23037c20 */ /* 0x004fc60008400000 */
[----:B------:R-:W2:Y:S01]  /*20ec0*/  LDL.LU R35, [R1+0x2a4] ;  /* 0x0002a40001237983 */ /* 0x000ea20000300800 */
[----:B----4-:R-:W-:-:S03]  /*20ed0*/  FMUL R4, R33, UR15 ;  /* 0x0000000f21047c20 */ /* 0x010fc60008400000 */
[----:B------:R-:W4:Y:S01]  /*20ee0*/  LDL.LU R33, [R1+0x2a8] ;  /* 0x0002a80001217983 */ /* 0x000f220000300800 */
[----:B-----5:R-:W-:-:S03]  /*20ef0*/  FMUL R5, R32, UR15 ;  /* 0x0000000f20057c20 */ /* 0x020fc60008400000 */
[----:B------:R-:W5:Y:S01]  /*20f00*/  LDL.LU R32, [R1+0x2ac] ;  /* 0x0002ac0001207983 */ /* 0x000f620000300800 */
[C---:B------:R-:W-:Y:S02]  /*20f10*/  ISETP.LT.OR P5, PT, R0.reuse, 0x9, !P0 ;  /* 0x000000090000780c */ /* 0x040fe400047a1670 */
[C---:B------:R-:W-:Y:S02]  /*20f20*/  ISETP.LT.OR P3, PT, R0.reuse, 0x11, !P1 ;  /* 0x000000110000780c */ /* 0x040fe40004f61670 */
[C---:B------:R-:W-:Y:S02]  /*20f30*/  ISETP.LT.OR P2, PT, R0.reuse, 0x12, !P1 ;  /* 0x000000120000780c */ /* 0x040fe40004f41670 */
[----:B------:R-:W-:-:S07]  /*20f40*/  ISETP.LT.OR P6, PT, R0, 0x12, !P0 ;  /* 0x000000120000780c */ /* 0x000fce00047c1670 */
[----:B------:R-:W-:Y:S01]  /*20f50*/  @!P5 STG.E.U8 desc[UR20][R28.64+0x8], R13 ;  /* 0x0000080d1c00d986 */ /* 0x000fe2000c101114 */
[----:B------:R-:W-:-:S03]  /*20f60*/  ISETP.LT.OR P5, PT, R0, 0x11, !P0 ;  /* 0x000000110000780c */ /* 0x000fc600047a1670 */
[----:B------:R0:W-:Y:S01]  /*20f70*/  @!P3 STG.E.U8 desc[UR20][R30.64+0x10], R7 ;  /* 0x000010071e00b986 */ /* 0x0001e2000c101114 */
[----:B------:R-:W-:-:S03]  /*20f80*/  ISETP.LT.OR P3, PT, R0, 0x19, !P1 ;  /* 0x000000190000780c */ /* 0x000fc60004f61670 */
[----:B------:R1:W-:Y:S01]  /*20f90*/  @!P2 STG.E.U8 desc[UR20][R30.64+0x11], R9 ;  /* 0x000011091e00a986 */ /* 0x0003e2000c101114 */
[----:B------:R-:W-:Y:S02]  /*20fa0*/  ISETP.LT.OR P2, PT, R0, 0x1a, !P1 ;  /* 0x0000001a0000780c */ /* 0x000fe40004f41670 */
[----:B0-----:R-:W-:Y:S02]  /*20fb0*/  F2FP.SATFINITE.E5M2.F32.PACK_AB_MERGE_C R7, RZ, R2, RZ ;  /* 0x00000002ff07723e */ /* 0x001fe400048060ff */
[----:B-1----:R-:W-:Y:S01]  /*20fc0*/  F2FP.SATFINITE.E5M2.F32.PACK_AB_MERGE_C R9, RZ, R3, RZ ;  /* 0x00000003ff09723e */ /* 0x002fe200048060ff */
[----:B------:R-:W-:Y:S02]  /*20fd0*/  FMUL R2, R41, UR15 ;  /* 0x0000000f29027c20 */ /* 0x000fe40008400000 */
[----:B------:R-:W5:Y:S01]  /*20fe0*/  LDL.LU R41, [R1+0x2b0] ;  /* 0x0002b00001297983 */ /* 0x000f620000300800 */
[----:B------:R-:W-:-:S03]  /*20ff0*/  F2FP.SATFINITE.E5M2.F32.PACK_AB_MERGE_C R13, RZ, R4, RZ ;  /* 0x00000004ff0d723e */ /* 0x000fc600048060ff */
[----:B------:R0:W-:Y:S01]  /*21000*/  @!P6 STG.E.U8 desc[UR20][R28.64+0x11], R7 ;  /* 0x000011071c00e986 */ /* 0x0001e2000c101114 */
[----:B------:R-:W-:-:S03]  /*21010*/  FMUL R3, R39, UR15 ;  /* 0x0000000f27037c20 */ /* 0x000fc60008400000 */
[----:B------:R-:W5:Y:S01]  /*21020*/  LDL.LU R39, [R1+0x2b4] ;  /* 0x0002b40001277983 */ /* 0x000f620000300800 */
[----:B------:R-:W-:Y:S02]  /*21030*/  ISETP.LT.OR P6, PT, R0, 0x1a, !P0 ;  /* 0x0000001a0000780c */ /* 0x000fe400047c1670 */
[----:B0-----:R-:W-:Y:S01]  /*21040*/  F2FP.SATFINITE.E5M2.F32.PACK_AB_MERGE_C R7, RZ, R2, RZ ;  /* 0x00000002ff07723e */ /* 0x001fe200048060ff */
[----:B------:R-:W-:Y:S04]  /*21050*/  @!P5 STG.E.U8 desc[UR20][R28.64+0x10], R11 ;  /* 0x0000100b1c00d986 */ /* 0x000fe8000c101114 */
[----:B------:R0:W-:Y:S04]  /*21060*/  @!P3 STG.E.U8 desc[UR20][R30.64+0x18], R9 ;  /* 0x000018091e00b986 */ /* 0x0001e8000c101114 */
[----:B------:R1:W-:Y:S01]  /*21070*/  @!P2 STG.E.U8 desc[UR20][R30.64+0x19], R13 ;  /* 0x0000190d1e00a986 */ /* 0x0003e2000c101114 */
[----:B0-----:R-:W-:-:S03]  /*21080*/  F2FP.SATFINITE.E5M2.F32.PACK_AB_MERGE_C R9, RZ, R3, RZ ;  /* 0x00000003ff09723e */ /* 0x001fc600048060ff */
[----:B------:R0:W-:Y:S01]  /*21090*/  @!P6 STG.E.U8 desc[UR20][R28.64+0x19], R7 ;  /* 0x000019071c00e986 */ /* 0x0001e2000c101114 */
[----:B---3--:R-:W-:-:S03]  /*210a0*/  FMUL R4, R38, UR15 ;  /* 0x0000000f26047c20 */ /* 0x008fc60008400000 */
[----:B------:R-:W3:Y:S02]  /*210b0*/  LDL.LU R38, [R1+0x2b8] ;  /* 0x0002b80001267983 */ /* 0x000ee40000300800 */
[----:B------:R-:W-:Y:S01]  /*210c0*/  F2FP.SATFINITE.E5M2.F32.PACK_AB_MERGE_C R11, RZ, R4, RZ ;  /* 0x00000004ff0b723e */ /* 0x000fe200048060ff */
[----:B------:R-:W-:Y:S02]  /*210d0*/  FMUL R2, R37, UR15 ;  /* 0x0000000f25027c20 */ /* 0x000fe40008400000 */
[----:B------:R-:W3:Y:S03]  /*210e0*/  LDL.LU R37, [R1+0x2bc] ;  /* 0x0002bc0001257983 */ /* 0x000ee60000300800 */
[----:B-1----:R-:W-:Y:S01]  /*210f0*/  F2FP.SATFINITE.E5M2.F32.PACK_AB_MERGE_C R13, RZ, R2, RZ ;  /* 0x00000002ff0d723e */ /* 0x002fe200048060ff */
[----:B------:R-:W-:Y:S02]  /*21100*/  FMUL R3, R36, UR15 ;  /* 0x0000000f24037c20 */ /* 0x000fe40008400000 */
[----:B------:R-:W3:Y:S01]  /*21110*/  LDL.LU R36, [R1+0x2c0] ;  /* 0x0002c00001247983 */ /* 0x000ee20000300800 */
[----:B--2---:R-:W-:-:S03]  /*21120*/  FMUL R2, R35, UR15 ;  /* 0x0000000f23027c20 */ /* 0x004fc60008400000 */
[----:B------:R-:W2:Y:S02]  /*21130*/  LDL.LU R35, [R1+0x2c4] ;  /* 0x0002c40001237983 */ /* 0x000ea40000300800 */
[----:B0-----:R-:W-:Y:S01]  /*21140*/  F2FP.SATFINITE.E5M2.F32.PACK_AB_MERGE_C R7, RZ, R2, RZ ;  /* 0x00000002ff07723e */ /* 0x001fe200048060ff */
[----:B----4-:R-:W-:Y:S02]  /*21150*/  FMUL R4, R33, UR15 ;  /* 0x0000000f21047c20 */ /* 0x010fe40008400000 */
[----:B------:R-:W4:Y:S01]  /*21160*/  LDL.LU R33, [R1+0x2c8] ;  /* 0x0002c80001217983 */ /* 0x000f220000300800 */
[----:B-----5:R-:W-:-:S03]  /*21170*/  FMUL R2, R32, UR15 ;  /* 0x0000000f20027c20 */ /* 0x020fc60008400000 */
[----:B------:R-:W5:Y:S01]  /*21180*/  LDL.LU R32, [R1+0x2cc] ;  /* 0x0002cc0001207983 */ /* 0x000f620000300800 */
[C---:B------:R-:W-:Y:S02]  /*21190*/  ISETP.LT.OR P5, PT, R0.reuse, 0x19, !P0 ;  /* 0x000000190000780c */ /* 0x040fe400047a1670 */
[C---:B------:R-:W-:Y:S02]  /*211a0*/  ISETP.LT.OR P3, PT, R0.reuse, 0x21, !P1 ;  /* 0x000000210000780c */ /* 0x040fe40004f61670 */
[C---:B------:R-:W-:Y:S02]  /*211b0*/  ISETP.LT.OR P2, PT, R0.reuse, 0x22, !P1 ;  /* 0x000000220000780c */ /* 0x040fe40004f41670 */
[----:B------:R-:W-:Y:S02]  /*211c0*/  F2FP.SATFINITE.E5M2.F32.PACK_AB_MERGE_C R5, RZ, R5, RZ ;  /* 0x00000005ff05723e */ /* 0x000fe400048060ff */
[----:B------:R-:W-:-:S05]  /*211d0*/  ISETP.LT.OR P6, PT, R0, 0x22, !P0 ;  /* 0x000000220000780c */ /* 0x000fca00047c1670 */
[----:B------:R0:W-:Y:S01]  /*211e0*/  @!P5 STG.E.U8 desc[UR20][R28.64+0x18], R5 ;  /* 0x000018051c00d986 */ /* 0x0001e2000c101114 */
[----:B------:R-:W-:-:S03]  /*211f0*/  ISETP.LT.OR P5, PT, R0, 0x21, !P0 ;  /* 0x000000210000780c */ /* 0x000fc600047a1670 */
[----:B------:R-:W-:Y:S01]  /*21200*/  @!P3 STG.E.U8 desc[UR20][R30.64+0x20], R9 ;  /* 0x000020091e00b986 */ /* 0x000fe2000c101114 */
        /* <DEDUP_REMOVED lines=8> */
[----:B------:R-:W-:Y:S01]  /*21290*/  @!P6 STG.E.U8 desc[UR20][R28.64+0x21], R5 ;  /* 0x000021051c00e986 */ /* 0x000fe2000c101114 */
[----:B------:R-:W-:-:S03]  /*212a0*/  FMUL R3, R39, UR15 ;  /* 0x0000000f27037c20 */ /* 0x000fc60008400000 */
[----:B------:R-:W5:Y:S01]  /*212b0*/  LDL.LU R39, [R1+0x2d4] ;  /* 0x0002d40001277983 */ /* 0x000f620000300800 */
[----:B------:R-:W-:-:S03]  /*212c0*/  ISETP.LT.OR P6, PT, R0, 0x2a, !P0 ;  /* 0x0000002a0000780c */ /* 0x000fc600047c1670 */
[----:B------:R-:W-:Y:S04]  /*212d0*/  @!P5 STG.E.U8 desc[UR20][R28.64+0x20], R13 ;  /* 0x0000200d1c00d986 */ /* 0x000fe8000c101114 */
[----:B------:R0:W-:Y:S04]  /*212e0*/  @!P3 STG.E.U8 desc[UR20][R30.64+0x28], R7 ;  /* 0x000028071e00b986 */ /* 0x0001e8000c101114 */
[----:B------:R1:W-:Y:S01]  /*212f0*/  @!P2 STG.E.U8 desc[UR20][R30.64+0x29], R9 ;  /* 0x000029091e00a986 */ /* 0x0003e2000c101114 */
[----:B0-----:R-:W-:Y:S02]  /*21300*/  F2FP.SATFINITE.E5M2.F32.PACK_AB_MERGE_C R7, RZ, R2, RZ ;  /* 0x00000002ff07723e */ /* 0x001fe400048060ff */
[----:B-1----:R-:W-:-:S03]  /*21310*/  F2FP.SATFINITE.E5M2.F32.PACK_AB_MERGE_C R9, RZ, R3, RZ ;  /* 0x00000003ff09723e */ /* 0x002fc600048060ff */
[----:B------:R0:W-:Y:S01]  /*21320*/  @!P6 STG.E.U8 desc[UR20][R28.64+0x29], R7 ;  /* 0x000029071c00e986 */ /* 0x0001e2000c101114 */
[----:B---3--:R-:W-:-:S03]  /*21330*/  FMUL R4, R38, UR15 ;  /* 0x0000000f26047c20 */ /* 0x008fc60008400000 */
[----:B------:R-:W3:Y:S02]  /*21340*/  LDL.LU R38, [R1+0x2d8] ;  /* 0x0002d80001267983 */ /* 0x000ee40000300800 */
[----:B------:R-:W-:Y:S01]  /*21350*/  F2FP.SATFINITE.E5M2.F32.PACK_AB_MERGE_C R13, RZ, R4, RZ ;  /* 0x00000004ff0d723e */ /* 0x000fe200048060ff */
        /* <DEDUP_REMOVED lines=21> */
[----:B------:R-:W-:Y:S02]  /*214b0*/  F2FP.SATFINITE.E5M2.F32.PACK_AB_MERGE_C R5, RZ, R5, RZ ;  /* 0x00000005ff05723e */ /* 0x000fe400048060ff */
        /* <DEDUP_REMOVED lines=204> */
[----:B------:R-:W-:Y:S01]  /*22180*/  F2FP.SATFINITE.E5M2.F32.PACK_AB_MERGE_C R9, RZ, R4, RZ ;  /* 0x00000004ff09723e */ /* 0x000fe200048060ff */
[----:B------:R-:W-:-:S02]  /*22190*/  FMUL R3, R39, UR15 ;  /* 0x0000000f27037c20 */ /* 0x000fc40008400000 */
[----:B------:R-:W5:Y:S04]  /*221a0*/  LDL.LU R39, [R1+0x394] ;  /* 0x0003940001277983 */ /* 0x000f680000300800 */
[----:B------:R-:W-:Y:S04]  /*221b0*/  @!P6 STG.E.U8 desc[UR20][R28.64+0x81], R5 ;  /* 0x000081051c00e986 */ /* 0x000fe8000c101114 */
[----:B------:R-:W-:Y:S04]  /*221c0*/  @!P5 STG.E.U8 desc[UR20][R28.64+0x80], R13 ;  /* 0x0000800d1c00d986 */ /* 0x000fe8000c101114 */
[----:B------:R0:W-:Y:S04]  /*221d0*/  @!P3 STG.E.U8 desc[UR20][R30.64+0x88], R7 ;  /* 0x000088071e00b986 */ /* 0x0001e8000c101114 */
[----:B------:R1:W-:Y:S01]  /*221e0*/  @!P2 STG.E.U8 desc[UR20][R30.64+0x89], R9 ;  /* 0x000089091e00a986 */ /* 0x0003e2000c101114 */
[----:B0-----:R-:W-:-:S02]  /*221f0*/  F2FP.SATFINITE.E5M2.F32.PACK_AB_MERGE_C R7, RZ, R2, RZ ;  /* 0x00000002ff07723e */ /* 0x001fc400048060ff */
[----:B-1----:R-:W-:Y:S01]  /*22200*/  F2FP.SATFINITE.E5M2.F32.PACK_AB_MERGE_C R9, RZ, R3, RZ ;  /* 0x00000003ff09723e */ /* 0x002fe200048060ff */
[----:B---3--:R-:W-:Y:S02]  /*22210*/  FMUL R4, R38, UR15 ;  /* 0x0000000f26047c20 */ /* 0x008fe40008400000 */
[----:B------:R-:W3:Y:S03]  /*22220*/  LDL.LU R38, [R1+0x398] ;  /* 0x0003980001267983 */ /* 0x000ee60000300800 */
[----:B------:R-:W-:Y:S01]  /*22230*/  F2FP.SATFINITE.E5M2.F32.PACK_AB_MERGE_C R13, RZ, R4, RZ ;  /* 0x00000004ff0d723e */ /* 0x000fe200048060ff */
[----:B------:R-:W-:Y:S02]  /*22240*/  FMUL R5, R37, UR15 ;  /* 0x0000000f25057c20 */ /* 0x000fe40008400000 */
[----:B------:R-:W3:Y:S01]  /*22250*/  LDL.LU R37, [R1+0x39c] ;  /* 0x00039c0001257983 */ /* 0x000ee20000300800 */
[----:B------:R-:W-:-:S03]  /*22260*/  FMUL R2, R36, UR15 ;  /* 0x0000000f24027c20 */ /* 0x000fc60008400000 */
[----:B------:R-:W3:Y:S01]  /*22270*/  LDL.LU R36, [R1+0x3a0] ;  /* 0x0003a00001247983 */ /* 0x000ee20000300800 */
[----:B--2---:R-:W-:-:S03]  /*22280*/  FMUL R3, R35, UR15 ;  /* 0x0000000f23037c20 */ /* 0x004fc60008400000 */
[----:B------:R-:W2:Y:S01]  /*22290*/  LDL.LU R35, [R1+0x3a4] ;  /* 0x0003a40001237983 */ /* 0x000ea20000300800 */
[----:B------:R-:W-:Y:S01]  /*222a0*/  F2FP.SATFINITE.E5M2.F32.PACK_AB_MERGE_C R15, RZ, R5, RZ ;  /* 0x00000005ff0f723e */ /* 0x000fe200048060ff */
        /* <DEDUP_REMOVED lines=10> */
[----:B------:R-:W-:Y:S01]  /*22350*/  @!P5 STG.E.U8 desc[UR20][R28.64+0x88], R11 ;  /* 0x0000880b1c00d986 */ /* 0x000fe2000c101114 */
[----:B------:R-:W-:-:S03]  /*22360*/  ISETP.LT.OR P5, PT, R0, 0x91, !P0 ;  /* 0x000000910000780c */ /* 0x000fc600047a1670 */
[----:B------:R1:W-:Y:S01]  /*22370*/  @!P3 STG.E.U8 desc[UR20][R30.64+0x90], R9 ;  /* 0x000090091e00b986 */ /* 0x0003e2000c101114 */
[C---:B------:R-:W-:Y:S02]  /*22380*/  ISETP.LT.OR P3, PT, R0.reuse, 0x99, !P1 ;  /* 0x000000990000780c */ /* 0x040fe40004f61670 */
[----:B0-----:R-:W-:Y:S01]  /*22390*/  F2FP.SATFINITE.E5M2.F32.PACK_AB_MERGE_C R7, RZ, R2, RZ ;  /* 0x00000002ff07723e */ /* 0x001fe200048060ff */
[----:B------:R-:W-:Y:S01]  /*223a0*/  @!P2 STG.E.U8 desc[UR20][R30.64+0x91], R13 ;  /* 0x0000910d1e00a986 */ /* 0x000fe2000c101114 */
[----:B------:R-:W-:Y:S02]  /*223b0*/  ISETP.LT.OR P2, PT, R0, 0x9a, !P1 ;  /* 0x0000009a0000780c */ /* 0x000fe40004f41670 */
        /* <DEDUP_REMOVED lines=86> */
[----:B------:R-:W-:Y:S01]  /*22920*/  FMUL R2, R39, UR15 ;  /* 0x0000000f27027c20 */ /* 0x000fe20008400000 */
[----:B------:R-:W-:Y:S02]  /*22930*/  ISETP.LT.OR P6, PT, R0, 0xba, !P0 ;  /* 0x000000ba0000780c */ /* 0x000fe400047c1670 */
[----:B------:R-:W5:Y:S02]  /*22940*/  LDL.LU R39, [R1+0x3f4] ;  /* 0x0003f40001277983 */ /* 0x000f640000300800 */
[----:B0-----:R-:W-:Y:S02]  /*22950*/  F2FP.SATFINITE.E5M2.F32.PACK_AB_MERGE_C R7, RZ, R2, RZ ;  /* 0x00000002ff07723e */ /* 0x001fe400048060ff */
        /* <DEDUP_REMOVED lines=28> */
[C---:B------:R-:W-:Y:S02]  /*22b20*/  ISETP.LT.OR P2, PT, R0.reuse, 0xca, !P1 ;  /* 0x000000ca0000780c */ /* 0x040fe40004f41670 */
[----:B0-----:R-:W-:Y:S02]  /*22b30*/  F2FP.SATFINITE.E5M2.F32.PACK_AB_MERGE_C R7, RZ, R2, RZ ;  /* 0x00000002ff07723e */ /* 0x001fe400048060ff */
[----:B-1----:R-:W-:Y:S01]  /*22b40*/  F2FP.SATFINITE.E5M2.F32.PACK_AB_MERGE_C R9, RZ, R3, RZ ;  /* 0x00000003ff09723e */ /* 0x002fe200048060ff */
[----:B------:R-:W-:Y:S02]  /*22b50*/  FMUL R2, R41, UR15 ;  /* 0x0000000f29027c20 */ /* 0x000fe40008400000 */
[----:B------:R0:W-:Y:S01]  /*22b60*/  @!P6 STG.E.U8 desc[UR20][R28.64+0xc1], R7 ;  /* 0x0000c1071c00e986 */ /* 0x0001e2000c101114 */
[----:B------:R-:W-:-:S03]  /*22b70*/  ISETP.LT.OR P6, PT, R0, 0xca, !P0 ;  /* 0x000000ca0000780c */ /* 0x000fc600047c1670 */
[----:B------:R-:W5:Y:S01]  /*22b80*/  LDL.LU R41, [R1+0x410] ;  /* 0x0004100001297983 */ /* 0x000f620000300800 */
[----:B------:R-:W-:Y:S01]  /*22b90*/  F2FP.SATFINITE.E5M2.F32.PACK_AB_MERGE_C R13, RZ, R4, RZ ;  /* 0x00000004ff0d723e */ /* 0x000fe200048060ff */
[----:B------:R-:W-:Y:S02]  /*22ba0*/  FMUL R3, R39, UR15 ;  /* 0x0000000f27037c20 */ /* 0x000fe40008400000 */
[----:B------:R-:W5:Y:S01]  /*22bb0*/  LDL.LU R39, [R1+0x414] ;  /* 0x0004140001277983 */ /* 0x000f620000300800 */
[----:B0-----:R-:W-:-:S03]  /*22bc0*/  F2FP.SATFINITE.E5M2.F32.PACK_AB_MERGE_C R7, RZ, R2, RZ ;  /* 0x00000002ff07723e */ /* 0x001fc600048060ff */
        /* <DEDUP_REMOVED lines=21> */
[C---:B------:R-:W-:Y:S01]  /*22d20*/  ISETP.LT.OR P3, PT, R0.reuse, 0xd1, !P1 ;  /* 0x000000d10000780c */ /* 0x040fe20004f61670 */
[----:B------:R-:W5:Y:S01]  /*22d30*/  LDL.LU R42, [R1+0x430] ;  /* 0x00043000012a7983 */ /* 0x000f620000300800 */
[C---:B------:R-:W-:Y:S02]  /*22d40*/  ISETP.LT.OR P2, PT, R0.reuse, 0xd2, !P1 ;  /* 0x000000d20000780c */ /* 0x040fe40004f41670 */
[----:B------:R-:W-:Y:S02]  /*22d50*/  ISETP.LT.OR P6, PT, R0, 0xd2, !P0 ;  /* 0x000000d20000780c */ /* 0x000fe400047c1670 */
[----:B------:R-:W-:-:S05]  /*22d60*/  F2FP.SATFINITE.E5M2.F32.PACK_AB_MERGE_C R5, RZ, R5, RZ ;  /* 0x00000005ff05723e */ /* 0x000fca00048060ff */
[----:B------:R0:W-:Y:S01]  /*22d70*/  @!P5 STG.E.U8 desc[UR20][R28.64+0xc8], R5 ;  /* 0x0000c8051c00d986 */ /* 0x0001e2000c101114 */
[----:B------:R-:W-:-:S03]  /*22d80*/  ISETP.LT.OR P5, PT, R0, 0xd1, !P0 ;  /* 0x000000d10000780c */ /* 0x000fc600047a1670 */
[----:B------:R-:W-:Y:S01]  /*22d90*/  @!P3 STG.E.U8 desc[UR20][R30.64+0xd0], R9 ;  /* 0x0000d0091e00b986 */ /* 0x000fe2000c101114 */
[----:B------:R-:W-:-:S03]  /*22da0*/  ISETP.LT.OR P3, PT, R0, 0xd9, !P1 ;  /* 0x000000d90000780c */ /* 0x000fc60004f61670 */
[----:B------:R1:W-:Y:S01]  /*22db0*/  @!P2 STG.E.U8 desc[UR20][R30.64+0xd1], R11 ;  /* 0x0000d10b1e00a986 */ /* 0x0003e2000c101114 */
[----:B0-----:R-:W-:Y:S02]  /*22dc0*/  F2FP.SATFINITE.E5M2.F32.PACK_AB_MERGE_C R5, RZ, R3, RZ ;  /* 0x00000003ff05723e */ /* 0x001fe400048060ff */
[----:B------:R-:W-:-:S03]  /*22dd0*/  ISETP.LT.OR P2, PT, R0, 0xda, !P1 ;  /* 0x000000da0000780c */ /* 0x000fc60004f41670 */
[----:B------:R-:W-:Y:S01]  /*22de0*/  @!P6 STG.E.U8 desc[UR20][R28.64+0xd1], R5 ;  /* 0x0000d1051c00e986 */ /* 0x000fe2000c101114 */
[----:B-1----:R-:W-:Y:S02]  /*22df0*/  F2FP.SATFINITE.E5M2.F32.PACK_AB_MERGE_C R11, RZ, R2, RZ ;  /* 0x00000002ff0b723e */ /* 0x002fe400048060ff */
[----:B------:R-:W-:Y:S01]  /*22e00*/  ISETP.LT.OR P6, PT, R0, 0xda, !P0 ;  /* 0x000000da0000780c */ /* 0x000fe200047c1670 */
[----:B------:R-:W-:Y:S02]  /*22e10*/  FMUL R2, R41, UR15 ;  /* 0x0000000f29027c20 */ /* 0x000fe40008400000 */
[----:B------:R-:W5:Y:S01]  /*22e20*/  LDL.LU R41, [R1+0x434] ;  /* 0x0004340001297983 */ /* 0x000f620000300800 */
[----:B------:R-:W-:-:S03]  /*22e30*/  FMUL R3, R39, UR15 ;  /* 0x0000000f27037c20 */ /* 0x000fc60008400000 */
[----:B------:R-:W5:Y:S01]  /*22e40*/  LDL.LU R39, [R1+0x438] ;  /* 0x0004380001277983 */ /* 0x000f620000300800 */
[----:B------:R-:W-:-:S03]  /*22e50*/  F2FP.SATFINITE.E5M2.F32.PACK_AB_MERGE_C R9, RZ, R4, RZ ;  /* 0x00000004ff09723e */ /* 0x000fc600048060ff */
        /* <DEDUP_REMOVED lines=12> */
[----:B------:R-:W3:Y:S02]  /*22f20*/  LDL.LU R36, [R1+0x444] ;  /* 0x0004440001247983 */ /* 0x000ee40000300800 */
[----:B0-----:R-:W-:Y:S01]  /*22f30*/  F2FP.SATFINITE.E5M2.F32.PACK_AB_MERGE_C R7, RZ, R2, RZ ;  /* 0x00000002ff07723e */ /* 0x001fe200048060ff */
[----:B--2---:R-:W-:Y:S02]  /*22f40*/  FMUL R3, R35, UR15 ;  /* 0x0000000f23037c20 */ /* 0x004fe40008400000 */
        /* <DEDUP_REMOVED lines=15> */
[----:B------:R-:W-:Y:S02]  /*23040*/  F2FP.SATFINITE.E5M2.F32.PACK_AB_MERGE_C R5, RZ, R5, RZ ;  /* 0x00000005ff05723e */ /* 0x000fe400048060ff */
[----:B0-----:R-:W-:Y:S01]  /*23050*/  F2FP.SATFINITE.E5M2.F32.PACK_AB_MERGE_C R11, RZ, R4, RZ ;  /* 0x00000004ff0b723e */ /* 0x001fe200048060ff */
[----:B------:R0:W-:Y:S01]  /*23060*/  @!P6 STG.E.U8 desc[UR20][R28.64+0xe1], R7 ;  /* 0x0000e1071c00e986 */ /* 0x0001e2000c101114 */
[C---:B------:R-:W-:Y:S02]  /*23070*/  ISETP.LT.OR P6, PT, R0.reuse, 0xea, !P0 ;  /* 0x000000ea0000780c */ /* 0x040fe400047c1670 */
[----:B-1----:R-:W-:Y:S01]  /*23080*/  F2FP.SATFINITE.E5M2.F32.PACK_AB_MERGE_C R9, RZ, R3, RZ ;  /* 0x00000003ff09723e */ /* 0x002fe200048060ff */
[----:B------:R1:W-:Y:S01]  /*23090*/  @!P5 STG.E.U8 desc[UR20][R28.64+0xe0], R5 ;  /* 0x0000e0051c00d986 */ /* 0x0003e2000c101114 */
[----:B------:R-:W-:-:S03]  /*230a0*/  ISETP.LT.OR P5, PT, R0, 0xe9, !P0 ;  /* 0x000000e90000780c */ /* 0x000fc600047a1670 */
[----:B------:R-:W-:Y:S01]  /*230b0*/  @!P2 STG.E.U8 desc[UR20][R30.64+0xe9], R11 ;  /* 0x0000e90b1e00a986 */ /* 0x000fe2000c101114 */
[----:B------:R-:W-:Y:S01]  /*230c0*/  ISETP.LT.OR P2, PT, R0, 0xf2, !P1 ;  /* 0x000000f20000780c */ /* 0x000fe20004f41670 */
[----:B------:R-:W-:Y:S02]  /*230d0*/  FMUL R3, R42, UR15 ;  /* 0x0000000f2a037c20 */ /* 0x000fe40008400000 */
[----:B------:R3:W-:Y:S01]  /*230e0*/  @!P3 STG.E.U8 desc[UR20][R30.64+0xe8], R9 ;  /* 0x0000e8091e00b986 */ /* 0x0007e2000c101114 */
[----:B------:R-:W-:Y:S01]  /*230f0*/  ISETP.LT.OR P3, PT, R0, 0xf1, !P1 ;  /* 0x000000f10000780c */ /* 0x000fe20004f61670 */
[----:B------:R-:W-:Y:S01]  /*23100*/  FMUL R4, R39, UR15 ;  /* 0x0000000f27047c20 */ /* 0x000fe20008400000 */
[----:B------:R-:W-:Y:S01]  /*23110*/  F2FP.SATFINITE.E5M2.F32.PACK_AB_MERGE_C R13, RZ, R2, RZ ;  /* 0x00000002ff0d723e */ /* 0x000fe200048060ff */
[----:B------:R-:W-:Y:S01]  /*23120*/  FMUL R2, R41, UR15 ;  /* 0x0000000f29027c20 */ /* 0x000fe20008400000 */
[----:B------:R-:W-:Y:S02]  /*23130*/  F2FP.SATFINITE.E5M2.F32.PACK_AB_MERGE_C R3, RZ, R3, RZ ;  /* 0x00000003ff03723e */ /* 0x000fe400048060ff */
[----:B0-----:R-:W-:-:S02]  /*23140*/  F2FP.SATFINITE.E5M2.F32.PACK_AB_MERGE_C R7, RZ, R4, RZ ;  /* 0x00000004ff07723e */ /* 0x001fc400048060ff */
[----:B-1----:R-:W-:Y:S01]  /*23150*/  F2FP.SATFINITE.E5M2.F32.PACK_AB_MERGE_C R5, RZ, R2, RZ ;  /* 0x00000002ff05723e */ /* 0x002fe200048060ff */
[----:B------:R-:W-:Y:S01]  /*23160*/  @!P5 STG.E.U8 desc[UR20][R28.64+0xe8], R13 ;  /* 0x0000e80d1c00d986 */ /* 0x000fe2000c101114 */
[----:B------:R-:W-:-:S03]  /*23170*/  ISETP.LT.OR P5, PT, R0, 0xf1, !P0 ;  /* 0x000000f10000780c */ /* 0x000fc600047a1670 */
[----:B------:R-:W-:Y:S01]  /*23180*/  @!P6 STG.E.U8 desc[UR20][R28.64+0xe9], R3 ;  /* 0x0000e9031c00e986 */ /* 0x000fe2000c101114 */
[----:B------:R-:W-:-:S03]  /*23190*/  ISETP.LT.OR P6, PT, R0, 0xf2, !P0 ;  /* 0x000000f20000780c */ /* 0x000fc600047c1670 */
[----:B------:R0:W-:Y:S01]  /*231a0*/  @!P2 STG.E.U8 desc[UR20][R30.64+0xf1], R7 ;  /* 0x0000f1071e00a986 */ /* 0x0001e2000c101114 */
[C---:B------:R-:W-:Y:S02]  /*231b0*/  ISETP.LT.OR P2, PT, R0.reuse, 0xf9, !P1 ;  /* 0x000000f90000780c */ /* 0x040fe40004f41670 */
[C---:B------:R-:W-:Y:S01]  /*231c0*/  ISETP.LT.OR P1, PT, R0.reuse, 0xfa, !P1 ;  /* 0x000000fa0000780c */ /* 0x040fe20004f21670 */
[----:B------:R5:W-:Y:S01]  /*231d0*/  @!P3 STG.E.U8 desc[UR20][R30.64+0xf0], R5 ;  /* 0x0000f0051e00b986 */ /* 0x000be2000c101114 */
[C---:B------:R-:W-:Y:S02]  /*231e0*/  ISETP.LT.OR P3, PT, R0.reuse, 0xf9, !P0 ;  /* 0x000000f90000780c */ /* 0x040fe40004761670 */
[----:B------:R-:W-:Y:S01]  /*231f0*/  ISETP.LT.OR P0, PT, R0, 0xfa, !P0 ;  /* 0x000000fa0000780c */ /* 0x000fe20004701670 */
[----:B---3--:R-:W-:-:S05]  /*23200*/  FMUL R2, R38, UR15 ;  /* 0x0000000f26027c20 */ /* 0x008fca0008400000 */
[----:B------:R-:W-:-:S05]  /*23210*/  F2FP.SATFINITE.E5M2.F32.PACK_AB_MERGE_C R9, RZ, R2, RZ ;  /* 0x00000002ff09723e */ /* 0x000fca00048060ff */
[----:B------:R1:W-:Y:S01]  /*23220*/  @!P5 STG.E.U8 desc[UR20][R28.64+0xf0], R9 ;  /* 0x0000f0091c00d986 */ /* 0x0003e2000c101114 */
[----:B------:R-:W-:Y:S01]  /*23230*/  FMUL R0, R37, UR15 ;  /* 0x0000000f25007c20 */ /* 0x000fe20008400000 */
[----:B------:R-:W-:-:S04]  /*23240*/  FMUL R2, R36, UR15 ;  /* 0x0000000f24027c20 */ /* 0x000fc80008400000 */
[----:B0-----:R-:W-:Y:S01]  /*23250*/  F2FP.SATFINITE.E5M2.F32.PACK_AB_MERGE_C R7, RZ, R0, RZ ;  /* 0x00000000ff07723e */ /* 0x001fe200048060ff */
[----:B--2---:R-:W-:Y:S01]  /*23260*/  FMUL R3, R35, UR15 ;  /* 0x0000000f23037c20 */ /* 0x004fe20008400000 */
[----:B------:R-:W-:-:S04]  /*23270*/  F2FP.SATFINITE.E5M2.F32.PACK_AB_MERGE_C R11, RZ, R2, RZ ;  /* 0x00000002ff0b723e */ /* 0x000fc800048060ff */
[----:B------:R-:W-:Y:S01]  /*23280*/  F2FP.SATFINITE.E5M2.F32.PACK_AB_MERGE_C R3, RZ, R3, RZ ;  /* 0x00000003ff03723e */ /* 0x000fe200048060ff */
[----:B------:R1:W-:Y:S04]  /*23290*/  @!P6 STG.E.U8 desc[UR20][R28.64+0xf1], R7 ;  /* 0x0000f1071c00e986 */ /* 0x0003e8000c101114 */
[----:B------:R1:W-:Y:S04]  /*232a0*/  @!P2 STG.E.U8 desc[UR20][R30.64+0xf8], R11 ;  /* 0x0000f80b1e00a986 */ /* 0x0003e8000c101114 */
[----:B------:R1:W-:Y:S01]  /*232b0*/  @!P1 STG.E.U8 desc[UR20][R30.64+0xf9], R3 ;  /* 0x0000f9031e009986 */ /* 0x0003e2000c101114 */
[----:B----4-:R-:W-:Y:S01]  /*232c0*/  FMUL R4, R33, UR15 ;  /* 0x0000000f21047c20 */ /* 0x010fe20008400000 */
[----:B-----5:R-:W-:-:S04]  /*232d0*/  FMUL R5, R32, UR15 ;  /* 0x0000000f20057c20 */ /* 0x020fc80008400000 */
[----:B------:R-:W-:Y:S02]  /*232e0*/  F2FP.SATFINITE.E5M2.F32.PACK_AB_MERGE_C R13, RZ, R4, RZ ;  /* 0x00000004ff0d723e */ /* 0x000fe400048060ff */
[----:B------:R-:W-:-:S03]  /*232f0*/  F2FP.SATFINITE.E5M2.F32.PACK_AB_MERGE_C R5, RZ, R5, RZ ;  /* 0x00000005ff05723e */ /* 0x000fc600048060ff */
[----:B------:R1:W-:Y:S04]  /*23300*/  @!P3 STG.E.U8 desc[UR20][R28.64+0xf8], R13 ;  /* 0x0000f80d1c00b986 */ /* 0x0003e8000c101114 */
[----:B------:R1:W-:Y:S02]  /*23310*/  @!P0 STG.E.U8 desc[UR20][R28.64+0xf9], R5 ;  /* 0x0000f9051c008986 */ /* 0x0003e4000c101114 */
.L_x_545:
[----:B------:R-:W-:Y:S05]  /*23320*/  BSYNC B0 ;  /* 0x0000000000007941 */ /* 0x000fea0003800000 */
.L_x_31:
[----:B-12---:R-:W2:Y:S04]  /*23330*/  LDL.LU R3, [R1+0x454] ;  /* 0x0004540001037983 */ /* 0x006ea80000300800 */
[----:B------:R-:W2:Y:S01]  /*23340*/  LDL.LU R2, [R1+0x458] ;  /* 0x0004580001027983 */ /* 0x000ea20000300800 */
[----:B------:R-:W-:Y:S01]  /*23350*/  ULDC UR6, c[0x0][0xc] ;  /* 0x0000030000067ab9 */ /* 0x000fe20000000800 */
[----:B------:R-:W-:Y:S01]  /*23360*/  ULDC UR7, c[0x0][0x10] ;  /* 0x0000040000077ab9 */ /* 0x000fe20000000800 */
[----:B---34-:R-:W2:Y:S01]  /*23370*/  LDC R5, c[0x0][0x14] ;  /* 0x00000500ff057b82 */ /* 0x018ea20000000800 */
[----:B------:R-:W-:Y:S01]  /*23380*/  UIMAD.WIDE.U32 UR6, UR6, UR7, URZ ;  /* 0x00000007060672a5 */ /* 0x000fe2000f8e003f */
[----:B-----5:R-:W-:Y:S01]  /*23390*/  PRMT R0, RZ, 0x7610, R0 ;  /* 0x00007610ff007816 */ /* 0x020fe20000000000 */
[----:B------:R-:W-:-:S04]  /*233a0*/  UMOV UR10, 0xffffffff ;  /* 0xffffffff000a7882 */ /* 0x000fc80000000000 */
[----:B--2---:R-:W-:-:S04]  /*233b0*/  IMAD.WIDE.U32 R2, R5, UR6, R2 ;  /* 0x0000000605027c25 */ /* 0x004fc8000f8e0002 */
[----:B------:R-:W-:Y:S01]  /*233c0*/  IMAD R5, R5, UR7, RZ ;  /* 0x0000000705057c24 */ /* 0x000fe2000f8e02ff */
[----:B------:R-:W-:Y:S01]  /*233d0*/  ULDC.64 UR6, c[0x0][0x650] ;  /* 0x0001940000067ab9 */ /* 0x000fe20000000a00 */
[----:B------:R-:W-:Y:S01]  /*233e0*/  IMAD.MOV.U32 R11, RZ, RZ, R2 ;  /* 0x000000ffff0b7224 */ /* 0x000fe200078e0002 */
[----:B------:R-:W-:Y:S01]  /*233f0*/  ISETP.GE.U32.AND P0, PT, R2, UR6, PT ;  /* 0x0000000602007c0c */ /* 0x000fe2000bf06070 */
[----:B------:R-:W-:Y:S02]  /*23400*/  IMAD.IADD R13, R3, 0x1, R5 ;  /* 0x00000001030d7824 */ /* 0x000fe400078e0205 */
[----:B------:R-:W-:-:S03]  /*23410*/  IMAD.MOV.U32 R2, RZ, RZ, -0x1 ;  /* 0xffffffffff027424 */ /* 0x000fc600078e00ff */
[----:B------:R1:W-:Y:S01]  /*23420*/  STL [R1+0x454], R13 ;  /* 0x0004540d01007387 */ /* 0x0003e20000100800 */
[----:B------:R-:W-:-:S03]  /*23430*/  ISETP.GE.U32.AND.EX P0, PT, R13, UR7, PT, P0 ;  /* 0x000000070d007c0c */ /* 0x000fc6000bf06100 */
[----:B------:R1:W-:Y:S04]  /*23440*/  STL [R1+0x458], R11 ;  /* 0x0004580b01007387 */ /* 0x0003e80000100800 */
[----:B------:R1:W-:Y:S06]  /*23450*/  STL [R1+0x45c], R2 ;  /* 0x00045c0201007387 */ /* 0x0003ec0000100800 */
[----:B------:R-:W-:Y:S05]  /*23460*/  @P0 BRA `(.L_x_546) ;  /* 0x0000000400740947 */ /* 0x000fea0003800000 */
[----:B------:R-:W2:Y:S01]  /*23470*/  S2R R8, SR_CTAID.X ;  /* 0x0000000000087919 */ /* 0x000ea20000002500 */
[----:B------:R-:W-:Y:S01]  /*23480*/  ULDC.64 UR18, c[0x0][0x628] ;  /* 0x00018a0000127ab9 */ /* 0x000fe20000000a00 */
[----:B------:R-:W3:Y:S01]  /*23490*/  LDC R9, c[0x0][0x144] ;  /* 0x00005100ff097b82 */ /* 0x000ee20000000800 */
[----:B------:R-:W-:Y:S01]  /*234a0*/  ULDC UR6, c[0x0][0x150] ;  /* 0x0000540000067ab9 */ /* 0x000fe20000000800 */
[----:B------:R-:W4:Y:S01]  /*234b0*/  S2R R12, SR_CTAID.Y ;  /* 0x00000000000c7919 */ /* 0x000f220000002600 */
[----:B------:R-:W-:Y:S01]  /*234c0*/  ISETP.NE.U32.AND P0, PT, RZ, UR18, PT ;  /* 0x00000012ff007c0c */ /* 0x000fe2000bf05070 */
[----:B------:R-:W-:Y:S01]  /*234d0*/  ULDC UR14, c[0x0][0x630] ;  /* 0x00018c00000e7ab9 */ /* 0x000fe20000000800 */
[----:B------:R-:W-:Y:S02]  /*234e0*/  R2UR UR16, R11 ;  /* 0x000000000b1072ca */ /* 0x000fe400000e0000 */
[----:B------:R-:W-:Y:S01]  /*234f0*/  ISETP.NE.AND.EX P0, PT, RZ, UR19, PT, P0 ;  /* 0x00000013ff007c0c */ /* 0x000fe2000bf05300 */
[----:B0-----:R-:W0:Y:S01]  /*23500*/  LDC.64 R6, c[0x0][0x620] ;  /* 0x00018800ff067b82 */ /* 0x001e220000000a00 */
[----:B------:R-:W-:-:S02]  /*23510*/  R2UR UR17, R13 ;  /* 0x000000000d1172ca */ /* 0x000fc400000e0000 */
[----:B--2---:R-:W-:-:S05]  /*23520*/  I2FP.F32.U32 R0, R8 ;  /* 0x0000000800007245 */ /* 0x004fca0000201000 */
[----:B------:R-:W-:-:S06]  /*23530*/  FMUL R0, R0, UR6 ;  /* 0x0000000600007c20 */ /* 0x000fcc0008400000 */
[----:B------:R-:W2:Y:S01]  /*23540*/  F2I.U32.TRUNC.NTZ R0, R0 ;  /* 0x0000000000007305 */ /* 0x000ea2000020f000 */
[----:B----4-:R-:W-:Y:S05]  /*23550*/  @!P0 BRA `(.L_x_547) ;  /* 0x0000000000308947 */ /* 0x010fea0003800000 */
        /* <DEDUP_REMOVED lines=12> */
.L_x_547:
[----:B------:R-:W-:Y:S01]  /*23620*/  USHF.R.U64 UR10, UR16, UR14, UR17 ;  /* 0x0000000e100a7299 */ /* 0x000fe20008001211 */
[----:B------:R-:W4:Y:S01]  /*23630*/  LDC.64 R20, c[0x0][0x640] ;  /* 0x00019000ff147b82 */ /* 0x000f220000000a00 */
[----:B------:R-:W-:Y:S01]  /*23640*/  USHF.R.U32.HI UR6, URZ, UR14, UR17 ;  /* 0x0000000e3f067299 */ /* 0x000fe20008011611 */
[----:B--2---:R-:W-:Y:S02]  /*23650*/  IMAD.MOV R10, RZ, RZ, -R0 ;  /* 0x000000ffff0a7224 */ /* 0x004fe400078e0a00 */
[----:B-1----:R-:W-:Y:S01]  /*23660*/  IMAD.MOV.U32 R2, RZ, RZ, R11 ;  /* 0x000000ffff027224 */ /* 0x002fe200078e000b */
[----:B------:R-:W-:Y:S01]  /*23670*/  IADD3 R5, P0, RZ, -UR10, RZ ;  /* 0x8000000aff057c10 */ /* 0x000fe2000ff1e0ff */
[----:B---3--:R-:W-:Y:S02]  /*23680*/  IMAD R17, R9, R10, R8 ;  /* 0x0000000a09117224 */ /* 0x008fe400078e0208 */
[----:B------:R-:W1:Y:S02]  /*23690*/  LDC R4, c[0x0][0x618] ;  /* 0x00018600ff047b82 */ /* 0x000e640000000800 */
[----:B------:R-:W-:Y:S01]  /*236a0*/  IMAD.X R3, RZ, RZ, ~UR6, P0 ;  /* 0x80000006ff037e24 */ /* 0x000fe200080e06ff */
[----:B------:R-:W-:-:S03]  /*236b0*/  ULDC UR6, c[0x0][0x154] ;  /* 0x0000550000067ab9 */ /* 0x000fc60000000800 */
[-C--:B0-----:R-:W-:Y:S02]  /*236c0*/  IMAD R0, R3, R6.reuse, RZ ;  /* 0x0000000603007224 */ /* 0x081fe400078e02ff */
[----:B------:R-:W0:Y:S01]  /*236d0*/  LDC R14, c[0x0][0x608] ;  /* 0x00018200ff0e7b82 */ /* 0x000e220000000800 */
[----:B------:R-:W-:Y:S02]  /*236e0*/  IMAD.MOV.U32 R3, RZ, RZ, R13 ;  /* 0x000000ffff037224 */ /* 0x000fe400078e000d */
[----:B------:R-:W-:-:S05]  /*236f0*/  IMAD.WIDE.U32 R2, R5, R6, R2 ;  /* 0x0000000605027225 */ /* 0x000fca00078e0002 */
[----:B------:R-:W2:Y:S01]  /*23700*/  LDC R18, c[0x0][0x658] ;  /* 0x00019600ff127b82 */ /* 0x000ea20000000800 */
[----:B------:R-:W-:Y:S01]  /*23710*/  IMAD R5, R5, R7, R0 ;  /* 0x0000000705057224 */ /* 0x000fe200078e0200 */
[----:B------:R-:W-:Y:S01]  /*23720*/  I2FP.F32.U32 R0, R12 ;  /* 0x0000000c00007245 */ /* 0x000fe20000201000 */
[----:B------:R-:W-:Y:S01]  /*23730*/  IMAD.MOV.U32 R7, RZ, RZ, 0x1 ;  /* 0x00000001ff077424 */ /* 0x000fe200078e00ff */
[----:B----4-:R-:W-:Y:S01]  /*23740*/  ISETP.NE.U32.AND P0, PT, R20, RZ, PT ;  /* 0x000000ff1400720c */ /* 0x010fe20003f05070 */
[----:B------:R-:W-:Y:S02]  /*23750*/  IMAD.IADD R3, R3, 0x1, R5 ;  /* 0x0000000103037824 */ /* 0x000fe400078e0205 */
[----:B------:R-:W-:Y:S01]  /*23760*/  FMUL R0, R0, UR6 ;  /* 0x0000000600007c20 */ /* 0x000fe20008400000 */
[----:B------:R-:W3:Y:S01]  /*23770*/  LDC R15, c[0x0][0x148] ;  /* 0x00005200ff0f7b82 */ /* 0x000ee20000000800 */
[----:B------:R-:W-:Y:S01]  /*23780*/  ISETP.NE.AND.EX P0, PT, R21, RZ, PT, P0 ;  /* 0x000000ff1500720c */ /* 0x000fe20003f05300 */
[----:B------:R-:W-:Y:S01]  /*23790*/  IMAD.MOV.U32 R5, RZ, RZ, -0x1 ;  /* 0xffffffffff057424 */ /* 0x000fe200078e00ff */
[-CC-:B-1----:R-:W-:Y:S01]  /*237a0*/  SHF.R.U64 R10, R2, R4.reuse, R3.reuse ;  /* 0x00000004020a7219 */ /* 0x182fe20000001203 */
[----:B------:R1:W4:Y:S01]  /*237b0*/  F2I.U32.TRUNC.NTZ R13, R0 ;  /* 0x00000000000d7305 */ /* 0x000322000020f000 */
[----:B------:R-:W-:-:S03]  /*237c0*/  SHF.R.U32.HI R3, RZ, R4, R3 ;  /* 0x00000004ff037219 */ /* 0x000fc60000011603 */
[----:B------:R-:W1:Y:S01]  /*237d0*/  LDC R16, c[0x0][0x600] ;  /* 0x00018000ff107b82 */ /* 0x000e620000000800 */
[-CC-:B0-----:R-:W-:Y:S02]  /*237e0*/  SHF.R.U64 R8, R10, R14.reuse, R3.reuse ;  /* 0x0000000e0a087219 */ /* 0x181fe40000001203 */
[----:B------:R-:W-:-:S05]  /*237f0*/  SHF.R.U32.HI R3, RZ, R14, R3 ;  /* 0x0000000eff037219 */ /* 0x000fca0000011603 */
[----:B------:R-:W0:Y:S01]  /*23800*/  LDC R22, c[0x0][0x648] ;  /* 0x00019200ff167b82 */ /* 0x000e220000000800 */
[-CC-:B--2---:R-:W-:Y:S02]  /*23810*/  SHF.R.U64 R11, R8, R18.reuse, R3.reuse ;  /* 0x00000012080b7219 */ /* 0x184fe40000001203 */
[-C--:B------:R-:W-:Y:S02]  /*23820*/  SHF.L.U32 R5, R5, R18.reuse, RZ ;  /* 0x0000001205057219 */ /* 0x080fe400000006ff */
[-C--:B------:R-:W-:Y:S01]  /*23830*/  SHF.R.U32.HI R3, RZ, R18.reuse, R3 ;  /* 0x00000012ff037219 */ /* 0x080fe20000011603 */
[----:B------:R-:W-:Y:S01]  /*23840*/  IMAD.MOV.U32 R2, RZ, RZ, R11 ;  /* 0x000000ffff027224 */ /* 0x000fe200078e000b */
[----:B------:R-:W-:Y:S01]  /*23850*/  SHF.L.U32 R40, R7, R18, RZ ;  /* 0x0000001207287219 */ /* 0x000fe200000006ff */
[----:B------:R-:W2:Y:S01]  /*23860*/  LDC R23, c[0x0][0x638] ;  /* 0x00018e00ff177b82 */ /* 0x000ea20000000800 */
[----:B------:R-:W-:-:S07]  /*23870*/  LOP3.LUT R19, RZ, R5, RZ, 0x33, !PT ;  /* 0x00000005ff137212 */ /* 0x000fce00078e33ff */
[----:B------:R-:W0:Y:S01]  /*23880*/  LDC R24, c[0x0][0x610] ;  /* 0x00018400ff187b82 */ /* 0x000e220000000800 */
[----:B----4-:R-:W-:Y:S05]  /*23890*/  @!P0 BRA `(.L_x_548) ;  /* 0x0000000000288947 */ /* 0x010fea0003800000 */
[----:B-1----:R-:W1:Y:S02]  /*238a0*/  LDC R0, c[0x0][0x64c] ;  /* 0x00019300ff007b82 */ /* 0x002e640000000800 */
[----:B-1----:R-:W-:-:S05]  /*238b0*/  IADD3 R7, P0, R11, R0, RZ ;  /* 0x000000000b077210 */ /* 0x002fca0007f1e0ff */
        /* <DEDUP_REMOVED lines=8> */
.L_x_548:
[----:B01----:R-:W-:Y:S01]  /*23940*/  SHF.R.U64 R0, R2, R22, R3 ;  /* 0x0000001602007219 */ /* 0x003fe20000001203 */
[----:B------:R-:W-:Y:S01]  /*23950*/  VIADD R5, R16, 0xffffffff ;  /* 0xffffffff10057836 */ /* 0x000fe20000000000 */
[----:B------:R-:W-:Y:S01]  /*23960*/  LOP3.LUT R3, R8, R19, RZ, 0xc0, !PT ;  /* 0x0000001308037212 */ /* 0x000fe200078ec0ff */
[----:B------:R-:W-:Y:S02]  /*23970*/  IMAD.MOV R13, RZ, RZ, -R13 ;  /* 0x000000ffff0d7224 */ /* 0x000fe400078e0a0d */
[----:B------:R-:W-:Y:S02]  /*23980*/  IMAD.MOV R2, RZ, RZ, -R0 ;  /* 0x000000ffff027224 */ /* 0x000fe400078e0a00 */
[----:B------:R-:W-:Y:S01]  /*23990*/  IMAD R40, R40, R0, R3 ;  /* 0x0000000028287224 */ /* 0x000fe200078e0203 */
[----:B------:R-:W-:Y:S01]  /*239a0*/  LOP3.LUT R3, R10, R5, RZ, 0xc0, !PT ;  /* 0x000000050a037212 */ /* 0x000fe200078ec0ff */
[----:B---3--:R-:W-:Y:S02]  /*239b0*/  @P4 IMAD R17, R15, R13, R12 ;  /* 0x0000000d0f114224 */ /* 0x008fe400078e020c */
[----:B--2---:R-:W-:-:S02]  /*239c0*/  IMAD R0, R2, R23, R11 ;  /* 0x0000001702007224 */ /* 0x004fc400078e020b */
[----:B------:R-:W-:Y:S02]  /*239d0*/  IMAD.MOV.U32 R2, RZ, RZ, 0x1 ;  /* 0x00000001ff027424 */ /* 0x000fe400078e00ff */
[----:B------:R-:W-:Y:S02]  /*239e0*/  IMAD R40, R40, R24, R17 ;  /* 0x0000001828287224 */ /* 0x000fe400078e0211 */
[----:B------:R-:W-:Y:S01]  /*239f0*/  IMAD R3, R0, R16, R3 ;  /* 0x0000001000037224 */ /* 0x000fe200078e0203 */
[----:B------:R-:W-:-:S04]  /*23a00*/  PRMT R0, R2, 0x7610, R0 ;  /* 0x0000761002007816 */ /* 0x000fc80000000000 */
[----:B------:R-:W-:Y:S02]  /*23a10*/  SEL R2, R3, R40, !P4 ;  /* 0x0000002803027207 */ /* 0x000fe40006000000 */
[----:B------:R-:W-:-:S03]  /*23a20*/  SEL R40, R40, R3, !P4 ;  /* 0x0000000328287207 */ /* 0x000fc60006000000 */
[----:B------:R2:W-:Y:S04]  /*23a30*/  STL [R1+0x45c], R2 ;  /* 0x00045c0201007387 */ /* 0x0005e80000100800 */
.L_x_546:
[----:B------:R3:W-:Y:S01]  /*23a40*/  STL [R1+0x460], R40 ;  /* 0x0004602801007387 */ /* 0x0007e20000100800 */
[----:B------:R-:W-:-:S13]  /*23a50*/  LOP3.LUT P0, RZ, R0, 0xff, RZ, 0xc0, !PT ;  /* 0x000000ff00ff7812 */ /* 0x000fda000780c0ff */
[----:B---3--:R-:W-:Y:S05]  /*23a60*/  @P0 BRA `(.L_x_549) ;  /* 0xfffffdd400880947 */ /* 0x008fea000383ffff */
[----:B------:R-:W-:Y:S05]  /*23a70*/  EXIT ;  /* 0x000000000000794d */ /* 0x000fea0003800000 */
.L_x_3:
[----:B------:R-:W2:Y:S01]  /*23a80*/  LDL R18, [R1+0x458] ;  /* 0x0004580001127983 */ /* 0x000ea20000100800 */
[----:B------:R-:W-:-:S03]  /*23a90*/  ULDC.64 UR4, c[0x0][0x650] ;  /* 0x0001940000047ab9 */ /* 0x000fc60000000a00 */
[----:B------:R-:W3:Y:S01]  /*23aa0*/  LDL R19, [R1+0x454] ;  /* 0x0004540001137983 */ /* 0x000ee20000100800 */
[----:B------:R-:W-:Y:S01]  /*23ab0*/  PRMT R0, RZ, 0x7610, R0 ;  /* 0x00007610ff007816 */ /* 0x000fe20000000000 */
[----:B------:R-:W-:Y:S02]  /*23ac0*/  IMAD.MOV.U32 R5, RZ, RZ, -0x1 ;  /* 0xffffffffff057424 */ /* 0x000fe400078e00ff */
[----:B------:R-:W-:Y:S02]  /*23ad0*/  IMAD.MOV.U32 R4, RZ, RZ, -0x1 ;  /* 0xffffffffff047424 */ /* 0x000fe400078e00ff */
[----:B------:R-:W-:Y:S01]  /*23ae0*/  IMAD.MOV.U32 R10, RZ, RZ, -0x1 ;  /* 0xffffffffff0a7424 */ /* 0x000fe200078e00ff */
[----:B--2---:R-:W-:-:S04]  /*23af0*/  ISETP.GE.U32.AND P0, PT, R18, UR4, PT ;  /* 0x0000000412007c0c */ /* 0x004fc8000bf06070 */
[----:B---3--:R-:W-:-:S13]  /*23b00*/  ISETP.GE.U32.AND.EX P0, PT, R19, UR5, PT, P0 ;  /* 0x0000000513007c0c */ /* 0x008fda000bf06100 */
[----:B------:R-:W-:Y:S05]  /*23b10*/  @P0 BRA `(.L_x_550) ;  /* 0x0000000400600947 */ /* 0x000fea0003800000 */
[----:B------:R-:W0:Y:S01]  /*23b20*/  LDC.64 R12, c[0x0][0x628] ;  /* 0x00018a00ff0c7b82 */ /* 0x000e220000000a00 */
[----:B------:R-:W-:Y:S02]  /*23b30*/  IMAD.MOV.U32 R8, RZ, RZ, R18 ;  /* 0x000000ffff087224 */ /* 0x000fe400078e0012 */
[----:B------:R-:W-:-:S05]  /*23b40*/  IMAD.MOV.U32 R9, RZ, RZ, R19 ;  /* 0x000000ffff097224 */ /* 0x000fca00078e0013 */
[----:B------:R-:W1:Y:S08]  /*23b50*/  LDC R14, c[0x0][0x630] ;  /* 0x00018c00ff0e7b82 */ /* 0x000e700000000800 */
[----:B------:R-:W2:Y:S01]  /*23b60*/  LDC.64 R16, c[0x0][0x620] ;  /* 0x00018800ff107b82 */ /* 0x000ea20000000a00 */
[----:B0-----:R-:W-:-:S04]  /*23b70*/  ISETP.NE.U32.AND P0, PT, R12, RZ, PT ;  /* 0x000000ff0c00720c */ /* 0x001fc80003f05070 */
[----:B------:R-:W-:-:S13]  /*23b80*/  ISETP.NE.AND.EX P0, PT, R13, RZ, PT, P0 ;  /* 0x000000ff0d00720c */ /* 0x000fda0003f05300 */
[----:B-12---:R-:W-:Y:S05]  /*23b90*/  @!P0 BRA `(.L_x_551) ;  /* 0x0000000000288947 */ /* 0x006fea0003800000 */
[----:B------:R-:W0:Y:S02]  /*23ba0*/  LDC R0, c[0x0][0x634] ;  /* 0x00018d00ff007b82 */ /* 0x000e240000000800 */
[----:B0-----:R-:W-:-:S05]  /*23bb0*/  IADD3 R9, P0, R18, R0, RZ ;  /* 0x0000000012097210 */ /* 0x001fca0007f1e0ff */
        /* <DEDUP_REMOVED lines=8> */
.L_x_551:
[-CC-:B------:R-:W-:Y:S01]  /*23c40*/  SHF.R.U64 R10, R8, R14.reuse, R9.reuse ;  /* 0x0000000e080a7219 */ /* 0x180fe20000001209 */
[----:B------:R-:W0:Y:S01]  /*23c50*/  LDC R6, c[0x0][0x618] ;  /* 0x00018600ff067b82 */ /* 0x000e220000000800 */
[----:B------:R-:W-:Y:S01]  /*23c60*/  SHF.R.U32.HI R0, RZ, R14, R9 ;  /* 0x0000000eff007219 */ /* 0x000fe20000011609 */
[----:B------:R-:W-:Y:S01]  /*23c70*/  ULDC UR4, c[0x0][0x150] ;  /* 0x0000540000047ab9 */ /* 0x000fe20000000800 */
[----:B------:R-:W-:Y:S01]  /*23c80*/  IADD3 R3, P0, RZ, -R10, RZ ;  /* 0x8000000aff037210 */ /* 0x000fe20007f1e0ff */
[----:B------:R-:W-:Y:S01]  /*23c90*/  IMAD.MOV.U32 R4, RZ, RZ, R18 ;  /* 0x000000ffff047224 */ /* 0x000fe200078e0012 */
[----:B------:R-:W-:Y:S01]  /*23ca0*/  I2FP.F32.U32 R8, R2 ;  /* 0x0000000200087245 */ /* 0x000fe20000201000 */
[----:B------:R-:W-:Y:S02]  /*23cb0*/  IMAD.MOV.U32 R5, RZ, RZ, R19 ;  /* 0x000000ffff057224 */ /* 0x000fe400078e0013 */
[----:B------:R-:W1:Y:S01]  /*23cc0*/  LDC.64 R20, c[0x0][0x640] ;  /* 0x00019000ff147b82 */ /* 0x000e620000000a00 */
[----:B------:R-:W-:-:S02]  /*23cd0*/  IMAD.X R7, RZ, RZ, ~R0, P0 ;  /* 0x000000ffff077224 */ /* 0x000fc400000e0e00 */
[----:B------:R-:W-:Y:S01]  /*23ce0*/  FMUL R9, R8, UR4 ;  /* 0x0000000408097c20 */ /* 0x000fe20008400000 */
[----:B------:R-:W-:Y:S01]  /*23cf0*/  IMAD.WIDE.U32 R4, R3, R16, R4 ;  /* 0x0000001003047225 */ /* 0x000fe200078e0004 */
[----:B------:R-:W-:-:S03]  /*23d00*/  ULDC UR4, c[0x0][0x154] ;  /* 0x0000550000047ab9 */ /* 0x000fc60000000800 */
[----:B------:R-:W-:Y:S01]  /*23d10*/  IMAD R0, R7, R16, RZ ;  /* 0x0000001007007224 */ /* 0x000fe200078e02ff */
[----:B------:R-:W2:Y:S01]  /*23d20*/  LDC R13, c[0x0][0x144] ;  /* 0x00005100ff0d7b82 */ /* 0x000ea20000000800 */
[----:B------:R-:W3:Y:S02]  /*23d30*/  F2I.U32.TRUNC.NTZ R9, R9 ;  /* 0x0000000900097305 */ /* 0x000ee4000020f000 */
[----:B------:R-:W-:-:S04]  /*23d40*/  IMAD R3, R3, R17, R0 ;  /* 0x0000001103037224 */ /* 0x000fc800078e0200 */
[----:B------:R-:W-:Y:S01]  /*23d50*/  IMAD.IADD R3, R5, 0x1, R3 ;  /* 0x0000000105037824 */ /* 0x000fe200078e0203 */
[----:B------:R-:W4:Y:S04]  /*23d60*/  LDC R12, c[0x0][0x608] ;  /* 0x00018200ff0c7b82 */ /* 0x000f280000000800 */
[-C--:B0-----:R-:W-:Y:S02]  /*23d70*/  SHF.R.U64 R8, R4, R6.reuse, R3 ;  /* 0x0000000604087219 */ /* 0x081fe40000001203 */
[----:B------:R-:W-:Y:S02]  /*23d80*/  I2FP.F32.U32 R4, R11 ;  /* 0x0000000b00047245 */ /* 0x000fe40000201000 */
[----:B------:R-:W0:Y:S01]  /*23d90*/  LDC R7, c[0x0][0x658] ;  /* 0x00019600ff077b82 */ /* 0x000e220000000800 */
[----:B-1----:R-:W-:Y:S01]  /*23da0*/  ISETP.NE.U32.AND P0, PT, R20, RZ, PT ;  /* 0x000000ff1400720c */ /* 0x002fe20003f05070 */
[----:B---3--:R-:W-:Y:S01]  /*23db0*/  IMAD.MOV R0, RZ, RZ, -R9 ;  /* 0x000000ffff007224 */ /* 0x008fe200078e0a09 */
[----:B------:R-:W-:Y:S01]  /*23dc0*/  SHF.R.U32.HI R3, RZ, R6, R3 ;  /* 0x00000006ff037219 */ /* 0x000fe20000011603 */
[----:B------:R-:W-:Y:S01]  /*23dd0*/  FMUL R4, R4, UR4 ;  /* 0x0000000404047c20 */ /* 0x000fe20008400000 */
[----:B------:R-:W-:Y:S01]  /*23de0*/  ISETP.NE.AND.EX P0, PT, R21, RZ, PT, P0 ;  /* 0x000000ff1500720c */ /* 0x000fe20003f05300 */
[----:B------:R-:W-:-:S02]  /*23df0*/  IMAD.MOV.U32 R6, RZ, RZ, -0x1 ;  /* 0xffffffffff067424 */ /* 0x000fc400078e00ff */
[----:B------:R-:W1:Y:S01]  /*23e00*/  LDC R14, c[0x0][0x148] ;  /* 0x00005200ff0e7b82 */ /* 0x000e620000000800 */
[----:B--2---:R-:W-:Y:S02]  /*23e10*/  IMAD R18, R13, R0, R2 ;  /* 0x000000000d127224 */ /* 0x004fe400078e0202 */
[----:B------:R-:W-:-:S05]  /*23e20*/  IMAD.MOV.U32 R2, RZ, RZ, 0x1 ;  /* 0x00000001ff027424 */ /* 0x000fca00078e00ff */
[----:B------:R-:W2:Y:S01]  /*23e30*/  LDC R16, c[0x0][0x600] ;  /* 0x00018000ff107b82 */ /* 0x000ea20000000800 */
[-CC-:B----4-:R-:W-:Y:S02]  /*23e40*/  SHF.R.U64 R13, R8, R12.reuse, R3.reuse ;  /* 0x0000000c080d7219 */ /* 0x190fe40000001203 */
[----:B------:R-:W-:Y:S02]  /*23e50*/  SHF.R.U32.HI R0, RZ, R12, R3 ;  /* 0x0000000cff007219 */ /* 0x000fe40000011603 */
[----:B------:R3:W4:Y:S03]  /*23e60*/  F2I.U32.TRUNC.NTZ R12, R4 ;  /* 0x00000004000c7305 */ /* 0x000726000020f000 */
[----:B------:R-:W1:Y:S01]  /*23e70*/  LDC R17, c[0x0][0x648] ;  /* 0x00019200ff117b82 */ /* 0x000e620000000800 */
[-C--:B0-----:R-:W-:Y:S02]  /*23e80*/  SHF.R.U64 R15, R13, R7.reuse, R0 ;  /* 0x000000070d0f7219 */ /* 0x081fe40000001200 */
[----:B------:R-:W-:-:S02]  /*23e90*/  SHF.L.U32 R6, R6, R7, RZ ;  /* 0x0000000706067219 */ /* 0x000fc400000006ff */
[-C--:B------:R-:W-:Y:S01]  /*23ea0*/  SHF.L.U32 R22, R2, R7.reuse, RZ ;  /* 0x0000000702167219 */ /* 0x080fe200000006ff */
[----:B------:R-:W-:Y:S01]  /*23eb0*/  IMAD.MOV.U32 R2, RZ, RZ, R15 ;  /* 0x000000ffff027224 */ /* 0x000fe200078e000f */
[----:B------:R-:W-:Y:S01]  /*23ec0*/  SHF.R.U32.HI R3, RZ, R7, R0 ;  /* 0x00000007ff037219 */ /* 0x000fe20000011600 */
[----:B------:R-:W0:Y:S01]  /*23ed0*/  LDC R19, c[0x0][0x638] ;  /* 0x00018e00ff137b82 */ /* 0x000e220000000800 */
[----:B------:R-:W-:-:S07]  /*23ee0*/  LOP3.LUT R24, RZ, R6, RZ, 0x33, !PT ;  /* 0x00000006ff187212 */ /* 0x000fce00078e33ff */
        /* <DEDUP_REMOVED lines=12> */
.L_x_552:
[----:B-1----:R-:W-:Y:S01]  /*23fb0*/  SHF.R.U64 R3, R2, R17, R3 ;  /* 0x0000001102037219 */ /* 0x002fe20000001203 */
[----:B--2---:R-:W-:Y:S01]  /*23fc0*/  VIADD R7, R16, 0xffffffff ;  /* 0xffffffff10077836 */ /* 0x004fe20000000000 */
[----:B------:R-:W-:Y:S01]  /*23fd0*/  LOP3.LUT R0, R13, R24, RZ, 0xc0, !PT ;  /* 0x000000180d007212 */ /* 0x000fe200078ec0ff */
[----:B------:R-:W-:Y:S02]  /*23fe0*/  IMAD.MOV R12, RZ, RZ, -R12 ;  /* 0x000000ffff0c7224 */ /* 0x000fe400078e0a0c */
[----:B------:R-:W-:Y:S02]  /*23ff0*/  IMAD.MOV R2, RZ, RZ, -R3 ;  /* 0x000000ffff027224 */ /* 0x000fe400078e0a03 */
[----:B------:R-:W-:Y:S01]  /*24000*/  IMAD R5, R22, R3, R0 ;  /* 0x0000000316057224 */ /* 0x000fe200078e0200 */
[----:B------:R-:W-:Y:S01]  /*24010*/  LOP3.LUT R3, R8, R7, RZ, 0xc0, !PT ;  /* 0x0000000708037212 */ /* 0x000fe200078ec0ff */
[----:B------:R-:W-:Y:S02]  /*24020*/  @P4 IMAD R18, R14, R12, R11 ;  /* 0x0000000c0e124224 */ /* 0x000fe400078e020b */
[----:B0-----:R-:W-:-:S02]  /*24030*/  IMAD R0, R2, R19, R15 ;  /* 0x0000001302007224 */ /* 0x001fc400078e020f */
[----:B------:R-:W-:Y:S02]  /*24040*/  IMAD.MOV.U32 R4, RZ, RZ, 0x1 ;  /* 0x00000001ff047424 */ /* 0x000fe400078e00ff */
[----:B------:R-:W-:Y:S02]  /*24050*/  IMAD R5, R5, R23, R18 ;  /* 0x0000001705057224 */ /* 0x000fe400078e0212 */
[----:B------:R-:W-:Y:S01]  /*24060*/  IMAD R2, R0, R16, R3 ;  /* 0x0000001000027224 */ /* 0x000fe200078e0203 */
[----:B------:R-:W-:-:S04]  /*24070*/  PRMT R0, R4, 0x7610, R0 ;  /* 0x0000761004007816 */ /* 0x000fc80000000000 */
[----:B------:R-:W-:Y:S02]  /*24080*/  SEL R4, R2, R5, !P4 ;  /* 0x0000000502047207 */ /* 0x000fe40006000000 */
[----:B------:R-:W-:-:S07]  /*24090*/  SEL R5, R5, R2, !P4 ;  /* 0x0000000205057207 */ /* 0x000fce0006000000 */
.L_x_550:
[----:B------:R-:W-:-:S08]  /*240a0*/  NOP ;  /* 0x0000000000007918 */ /* 0x000fd00000000000 */
[----:B------:R-:W0:-:S00]  /*240b0*/  USETMAXREG.DEALLOC.CTAPOOL 0x18 ;  /* 0x00000018000079c8 */ /* 0x000e0000080e0500 */
[----:B------:R-:W-:-:S13]  /*240c0*/  ISETP.NE.AND P0, PT, RZ, UR8, PT ;  /* 0x00000008ff007c0c */ /* 0x000fda000bf05270 */
[----:B------:R-:W-:Y:S05]  /*240d0*/  @P0 EXIT ;  /* 0x000000000000094d */ /* 0x000fea0003800000 */
[----:B0-----:R-:W-:Y:S01]  /*240e0*/  LOP3.LUT P0, RZ, R0, 0xff, RZ, 0xc0, !PT ;  /* 0x000000ff00ff7812 */ /* 0x001fe2000780c0ff */
[----:B------:R-:W-:Y:S02]  /*240f0*/  IMAD.MOV.U32 R6, RZ, RZ, 0x1 ;  /* 0x00000001ff067424 */ /* 0x000fe400078e00ff */
[----:B------:R-:W-:-:S10]  /*24100*/  IMAD.MOV.U32 R7, RZ, RZ, RZ ;  /* 0x000000ffff077224 */ /* 0x000fd400078e00ff */
[----:B------:R-:W-:Y:S05]  /*24110*/  @!P0 BRA `(.L_x_553) ;  /* 0x0000000c00488947 */ /* 0x000fea0003800000 */
[----:B------:R-:W0:Y:S01]  /*24120*/  LDC R0, c[0x0][0x28c] ;  /* 0x0000a300ff007b82 */ /* 0x000e220000000800 */
[----:B------:R-:W1:Y:S01]  /*24130*/  S2R R2, SR_TID.X ;  /* 0x0000000000027919 */ /* 0x000e620000002100 */
[----:B------:R-:W-:Y:S01]  /*24140*/  ULDC UR5, c[0x0][0x658] ;  /* 0x0001960000057ab9 */ /* 0x000fe20000000800 */
[----:B------:R-:W-:Y:S01]  /*24150*/  UMOV UR7, 0xffffffff ;  /* 0xffffffff00077882 */ /* 0x000fe20000000000 */
[----:B------:R-:W-:Y:S01]  /*24160*/  ULDC UR6, c[0x0][0xc] ;  /* 0x0000030000067ab9 */ /* 0x000fe20000000800 */
[----:B------:R-:W-:Y:S01]  /*24170*/  USHF.L.U32 UR8, UR7, UR5, URZ ;  /* 0x0000000507087299 */ /* 0x000fe2000800063f */
[----:B------:R-:W-:Y:S01]  /*24180*/  BSSY B0, `(.L_x_553) ;  /* 0x00000cb000007945 */ /* 0x000fe20003800000 */
[----:B------:R-:W-:Y:S01]  /*24190*/  UMOV UR9, 0x1 ;  /* 0x0000000100097882 */ /* 0x000fe20000000000 */
[----:B------:R-:W-:Y:S01]  /*241a0*/  ULDC UR7, c[0x0][0x10] ;  /* 0x0000040000077ab9 */ /* 0x000fe20000000800 */
[----:B------:R-:W-:Y:S01]  /*241b0*/  USHF.L.U32 UR18, UR9, UR5, URZ ;  /* 0x0000000509127299 */ /* 0x000fe2000800063f */
[----:B------:R-:W-:Y:S01]  /*241c0*/  IMAD.MOV.U32 R9, RZ, RZ, 0x1 ;  /* 0x00000001ff097424 */ /* 0x000fe200078e00ff */
[----:B------:R-:W-:Y:S01]  /*241d0*/  UIMAD.WIDE.U32 UR6, UR6, UR7, URZ ;  /* 0x00000007060672a5 */ /* 0x000fe2000f8e003f */
[----:B------:R-:W-:Y:S01]  /*241e0*/  IMAD.MOV.U32 R6, RZ, RZ, 0x1 ;  /* 0x00000001ff067424 */ /* 0x000fe200078e00ff */
[----:B------:R-:W-:Y:S01]  /*241f0*/  ULDC UR5, c[0x0][0x14] ;  /* 0x0000050000057ab9 */ /* 0x000fe20000000800 */
[----:B------:R-:W-:Y:S01]  /*24200*/  IMAD.MOV.U32 R7, RZ, RZ, RZ ;  /* 0x000000ffff077224 */ /* 0x000fe200078e00ff */
[----:B------:R-:W-:-:S02]  /*24210*/  UIMAD.WIDE.U32 UR20, UR6, UR5, URZ ;  /* 0x00000005061472a5 */ /* 0x000fc4000f8e003f */
[----:B------:R-:W-:Y:S01]  /*24220*/  UIMAD UR16, UR7, UR5, URZ ;  /* 0x00000005071072a4 */ /* 0x000fe2000f8e023f */
[----:B------:R-:W-:Y:S01]  /*24230*/  ULDC UR4, c[0x0][0x600] ;  /* 0x0001800000047ab9 */ /* 0x000fe20000000800 */
[----:B------:R-:W-:Y:S02]  /*24240*/  ULOP3.LUT UR24, UR13, 0x2, URZ, 0xfc, !UPT ;  /* 0x000000020d187892 */ /* 0x000fe4000f8efc3f */
[----:B------:R-:W-:Y:S01]  /*24250*/  UIADD3 UR4, UR4, -0x1, URZ ;  /* 0xffffffff04047890 */ /* 0x000fe2000fffe03f */
[----:B0-----:R-:W-:Y:S01]  /*24260*/  VIADD R0, R0, 0x3f ;  /* 0x0000003f00007836 */ /* 0x001fe20000000000 */
[----:B------:R-:W-:Y:S02]  /*24270*/  ULOP3.LUT UR17, URZ, UR8, URZ, 0x33, !UPT ;  /* 0x000000083f117292 */ /* 0x000fe4000f8e333f */
[----:B------:R-:W-:Y:S02]  /*24280*/  UIADD3 UR16, UR21, UR16, URZ ;  /* 0x0000001015107290 */ /* 0x000fe4000fffe03f */
[----:B------:R-:W-:Y:S01]  /*24290*/  SHF.R.S32.HI R3, RZ, 0x1f, R0 ;  /* 0x0000001fff037819 */ /* 0x000fe20000011400 */
[----:B------:R-:W-:-:S03]  /*242a0*/  ULDC.64 UR22, c[0x0][0x198] ;  /* 0x0000660000167ab9 */ /* 0x000fc60000000a00 */
[----:B------:R-:W-:Y:S02]  /*242b0*/  LEA.HI R0, R3, R0, RZ, 0x6 ;  /* 0x0000000003007211 */ /* 0x000fe400078f30ff */
[C---:B-1----:R-:W-:Y:S02]  /*242c0*/  LOP3.LUT P2, RZ, R2.reuse, 0x7f, RZ, 0xc0, !PT ;  /* 0x0000007f02ff7812 */ /* 0x042fe4000784c0ff */
[----:B------:R-:W-:Y:S02]  /*242d0*/  SHF.R.S32.HI R0, RZ, 0x6, R0 ;  /* 0x00000006ff007819 */ /* 0x000fe40000011400 */
[----:B------:R-:W-:-:S03]  /*242e0*/  LOP3.LUT P0, RZ, R2, 0x1f, RZ, 0xc0, !PT ;  /* 0x0000001f02ff7812 */ /* 0x000fc6000780c0ff */
[----:B------:R-:W-:Y:S01]  /*242f0*/  VIADD R14, R0, 0x1 ;  /* 0x00000001000e7836 */ /* 0x000fe20000000000 */
[----:B------:R-:W-:-:S13]  /*24300*/  PLOP3.LUT P0, PT, P0, P2, PT, 0x8a, 0x0 ;  /* 0x000000000000781c */ /* 0x000fda0000705172 */
.L_x_565:
[----:B------:R-:W-:-:S03]  /*24310*/  UMOV UR5, 0xffffffff ;  /* 0xffffffff00057882 */ /* 0x000fc60000000000 */
[----:B------:R-:W-:Y:S05]  /*24320*/  BRA.DIV UR5, `(.L_x_554) ;  /* 0x00000012052c7947 */ /* 0x000fea000b800000 */
[----:B------:R-:W-:-:S13]  /*24330*/  ELECT P1, URZ, PT ;  /* 0x00000000003f782f */ /* 0x000fda0003820000 */
.L_x_579:
[----:B------:R-:W0:Y:S01]  /*24340*/  LDC R2, c[0x0][0x28c] ;  /* 0x0000a300ff027b82 */ /* 0x000e220000000800 */
[----:B------:R-:W-:Y:S01]  /*24350*/  BSSY B1, `(.L_x_555) ;  /* 0x0000035000017945 */ /* 0x000fe20003800000 */
[----:B0-----:R-:W-:-:S13]  /*24360*/  ISETP.LT.OR P1, PT, R2, 0x1, !P1 ;  /* 0x000000010200780c */ /* 0x001fda0004f21670 */
[----:B------:R-:W-:Y:S05]  /*24370*/  @P1 BRA `(.L_x_556) ;  /* 0x0000000000c81947 */ /* 0x000fea0003800000 */
[----:B------:R-:W-:Y:S02]  /*24380*/  IMAD.SHL.U32 R4, R4, 0x100, RZ ;  /* 0x0000010004047824 */ /* 0x000fe400078e00ff */
[----:B------:R-:W-:Y:S02]  /*24390*/  IMAD.SHL.U32 R5, R5, 0x100, RZ ;  /* 0x0000010005057824 */ /* 0x000fe400078e00ff */
[----:B------:R-:W-:Y:S02]  /*243a0*/  IMAD.MOV.U32 R13, RZ, RZ, RZ ;  /* 0x000000ffff0d7224 */ /* 0x000fe400078e00ff */
[----:B------:R-:W-:Y:S02]  /*243b0*/  IMAD.MOV.U32 R3, RZ, RZ, R14 ;  /* 0x000000ffff037224 */ /* 0x000fe400078e000e */
[----:B------:R-:W-:Y:S02]  /*243c0*/  IMAD.MOV.U32 R2, RZ, RZ, R6 ;  /* 0x000000ffff027224 */ /* 0x000fe400078e0006 */
[----:B------:R-:W-:-:S07]  /*243d0*/  IMAD.MOV.U32 R8, RZ, RZ, R7 ;  /* 0x000000ffff087224 */ /* 0x000fce00078e0007 */
.L_x_560:
[----:B------:R-:W0:Y:S01]  /*243e0*/  S2R R12, SR_CgaCtaId ;  /* 0x00000000000c7919 */ /* 0x000e220000008800 */
[----:B------:R-:W-:-:S04]  /*243f0*/  MOV R11, 0x400 ;  /* 0x00000400000b7802 */ /* 0x000fc80000000f00 */
[----:B0-----:R-:W-:Y:S02]  /*24400*/  LEA R15, R12, R11, 0x18 ;  /* 0x0000000b0c0f7211 */ /* 0x001fe400078ec0ff */
[----:B------:R-:W-:Y:S01]  /*24410*/  SHF.L.U32 R11, R2, 0x1f, RZ ;  /* 0x0000001f020b7819 */ /* 0x000fe200000006ff */
[----:B------:R-:W0:Y:S02]  /*24420*/  @!P2 LDC R12, c[0x0][0x500] ;  /* 0x00014000ff0cab82 */ /* 0x000e240000000800 */
[----:B------:R-:W-:-:S04]  /*24430*/  IMAD R16, R8, 0x8, R15 ;  /* 0x0000000808107824 */ /* 0x000fc800078e020f */
[----:B------:R-:W1:Y:S02]  /*24440*/  SYNCS.PHASECHK.TRANS64.TRYWAIT P1, [R16+URZ+0x38], R11 ;  /* 0x0000380b100075a7 */ /* 0x000e64000802017f */
[----:B-1----:R-:W-:Y:S05]  /*24450*/  @!P1 BRA `(.L_x_557) ;  /* 0x0000001000009947 */ /* 0x002fea0003800000 */
.L_x_580:
[----:B------:R-:W-:Y:S01]  /*24460*/  UPRMT UR5, UR24, 0x9910, URZ ;  /* 0x0000991018057896 */ /* 0x000fe2000800003f */
[----:B0-----:R0:W-:Y:S03]  /*24470*/  @!P2 SYNCS.ARRIVE.TRANS64 RZ, [R16+URZ], R12 ;  /* 0x0000000c10ffa9a7 */ /* 0x0011e6000800003f */
[----:B------:R-:W-:-:S06]  /*24480*/  UISETP.NE.AND UP0, UPT, UR5, 0x2, UPT ;  /* 0x000000020500788c */ /* 0x000fcc000bf05270 */
[----:B------:R-:W-:-:S13]  /*24490*/  PLOP3.LUT P1, PT, PT, PT, UP0, 0x80, 0x0 ;  /* 0x000000000000781c */ /* 0x000fda0003f2f008 */
[----:B0-----:R-:W-:Y:S05]  /*244a0*/  @P1 BRA `(.L_x_558) ;  /* 0x0000000000041947 */ /* 0x001fea0003800000 */
[----:B------:R-:W-:Y:S01]  /*244b0*/  BPT.TRAP 0x1 ;  /* 0x000000040000795c */ /* 0x000fe20000300000 */
.L_x_558:
[----:B------:R-:W-:Y:S05]  /*244c0*/  @P0 BRA `(.L_x_559) ;  /* 0x0000000000040947 */ /* 0x000fea0003800000 */
[----:B------:R-:W-:Y:S01]  /*244d0*/  BPT.TRAP 0x1 ;  /* 0x000000040000795c */ /* 0x000fe20000300000 */
.L_x_559:
[----:B------:R-:W-:Y:S01]  /*244e0*/  IMAD R15, R8, 0x4000, R15 ;  /* 0x00004000080f7824 */ /* 0x000fe200078e020f */
[----:B------:R-:W-:Y:S01]  /*244f0*/  R2UR UR9, R16 ;  /* 0x00000000100972ca */ /* 0x000fe200000e0000 */
[----:B------:R-:W-:Y:S01]  /*24500*/  VIADD R3, R3, 0xffffffff ;  /* 0xffffffff03037836 */ /* 0x000fe20000000000 */
[----:B------:R-:W-:Y:S01]  /*24510*/  UIADD3 UR6, UP0, UR22, 0xf0, URZ ;  /* 0x000000f016067890 */ /* 0x000fe2000ff1e03f */
[----:B------:R-:W-:Y:S01]  /*24520*/  R2UR UR11, R5 ;  /* 0x00000000050b72ca */ /* 0x000fe200000e0000 */
[----:B------:R-:W-:Y:S01]  /*24530*/  UIADD3 UR26, UP1, UR22, 0x1f0, URZ ;  /* 0x000001f0161a7890 */ /* 0x000fe2000ff3e03f */
[----:B------:R-:W-:Y:S01]  /*24540*/  R2UR UR5, R15 ;  /* 0x000000000f0572ca */ /* 0x000fe200000e0000 */
[----:B------:R-:W-:Y:S01]  /*24550*/  UIADD3.X UR7, URZ, UR23, URZ, UP0, !UPT ;  /* 0x000000173f077290 */ /* 0x000fe200087fe43f */
[----:B------:R-:W-:Y:S01]  /*24560*/  R2UR UR10, R13 ;  /* 0x000000000d0a72ca */ /* 0x000fe200000e0000 */
[----:B------:R-:W-:Y:S01]  /*24570*/  VIADD R8, R8, 0x1 ;  /* 0x0000000108087836 */ /* 0x000fe20000000000 */
[----:B------:R-:W-:Y:S01]  /*24580*/  R2UR UR12, R10 ;  /* 0x000000000a0c72ca */ /* 0x000fe200000e0000 */
[----:B------:R-:W-:Y:S01]  /*24590*/  UIADD3.X UR27, URZ, UR23, URZ, UP1, !UPT ;  /* 0x000000173f1b7290 */ /* 0x000fe20008ffe43f */
[----:B------:R-:W-:Y:S01]  /*245a0*/  R2UR UR19, R4 ;  /* 0x00000000041372ca */ /* 0x000fe200000e0000 */
[----:B------:R-:W-:Y:S01]  /*245b0*/  UMOV UR14, 0x0 ;  /* 0x00000000000e7882 */ /* 0x000fe20000000000 */
[----:B------:R-:W-:Y:S01]  /*245c0*/  ISETP.GT.AND P3, PT, R3, 0x1, PT ;  /* 0x000000010300780c */ /* 0x000fe20003f64270 */
[----:B------:R-:W-:Y:S01]  /*245d0*/  UMOV UR15, 0x10000000 ;  /* 0x10000000000f7882 */ /* 0x000fe20000000000 */
[----:B------:R-:W-:Y:S01]  /*245e0*/  ISETP.NE.AND P1, PT, R8, 0x7, PT ;  /* 0x000000070800780c */ /* 0x000fe20003f25270 */
[----:B------:R-:W-:-:S02]  /*245f0*/  VIADD R13, R13, 0x40 ;  /* 0x000000400d0d7836 */ /* 0x000fc40000000000 */
[----:B------:R-:W-:Y:S01]  /*24600*/  UIADD3 UR8, UR5, 0x180, URZ ;  /* 0x0000018005087890 */ /* 0x000fe2000fffe03f */
[----:B-1----:R-:W-:Y:S01]  /*24610*/  SEL R11, RZ, 0x1, P1 ;  /* 0x00000001ff0b7807 */ /* 0x002fe20000800000 */
[----:B------:R-:W-:Y:S01]  /*24620*/  UIADD3 UR5, UR5, 0x1c180, URZ ;  /* 0x0001c18005057890 */ /* 0x000fe2000fffe03f */
[----:B------:R-:W-:Y:S02]  /*24630*/  SEL R8, R8, RZ, P1 ;  /* 0x000000ff08087207 */ /* 0x000fe40000800000 */
[----:B------:R-:W-:-:S04]  /*24640*/  LOP3.LUT R2, R2, R11, RZ, 0x3c, !PT ;  /* 0x0000000b02027212 */ /* 0x000fc800078e3cff */
[----:B------:R0:W-:Y:S02]  /*24650*/  UTMALDG.3D [UR8], [UR6], desc[UR14] ;  /* 0x00000e08060075b4 */ /* 0x0001e40008011000 */
[----:B0-----:R-:W-:Y:S01]  /*24660*/  UMOV UR8, UR5 ;  /* 0x0000000500087c82 */ /* 0x001fe20008000000 */
[----:B------:R-:W-:Y:S02]  /*24670*/  UMOV UR11, UR19 ;  /* 0x00000013000b7c82 */ /* 0x000fe40008000000 */
[----:B------:R0:W-:Y:S02]  /*24680*/  UTMALDG.3D [UR8], [UR26], desc[UR14] ;  /* 0x00000e081a0075b4 */ /* 0x0001e40008011000 */
[----:B0-----:R-:W-:Y:S05]  /*24690*/  @P3 BRA `(.L_x_560) ;  /* 0xfffffffc00503947 */ /* 0x001fea000383ffff */
.L_x_556:
[----:B------:R-:W-:Y:S05]  /*246a0*/  BSYNC B1 ;  /* 0x0000000000017941 */ /* 0x000fea0003800000 */
.L_x_555:
[----:B------:R-:W2:Y:S01]  /*246b0*/  LDL.LU R16, [R1+0x454] ;  /* 0x0004540001107983 */ /* 0x000ea20000300800 */
[----:B------:R-:W-:Y:S01]  /*246c0*/  LOP3.LUT P3, RZ, R9, 0xff, RZ, 0xc0, !PT ;  /* 0x000000ff09ff7812 */ /* 0x000fe2000786c0ff */
[----:B------:R-:W-:Y:S01]  /*246d0*/  IMAD.IADD R4, R0, 0x1, R7 ;  /* 0x0000000100047824 */ /* 0x000fe200078e0207 */
[----:B------:R-:W-:Y:S01]  /*246e0*/  ULDC.64 UR6, c[0x0][0x650] ;  /* 0x0001940000067ab9 */ /* 0x000fe20000000a00 */
[----:B------:R-:W3:Y:S01]  /*246f0*/  LDL.LU R15, [R1+0x458] ;  /* 0x00045800010f7983 */ /* 0x000ee20000300800 */
[----:B------:R-:W-:Y:S01]  /*24700*/  BSSY B1, `(.L_x_561) ;  /* 0x0000070000017945 */ /* 0x000fe20003800000 */
[C---:B------:R-:W-:Y:S01]  /*24710*/  IMAD.WIDE.U32 R2, R4.reuse, 0x24924925, RZ ;  /* 0x2492492504027825 */ /* 0x040fe200078e00ff */
[C---:B------:R-:W-:Y:S02]  /*24720*/  ISETP.GT.U32.AND P1, PT, R4.reuse, 0x6, PT ;  /* 0x000000060400780c */ /* 0x040fe40003f24070 */
[----:B------:R-:W-:Y:S01]  /*24730*/  PRMT R9, RZ, 0x7610, R9 ;  /* 0x00007610ff097816 */ /* 0x000fe20000000009 */
[----:B------:R-:W-:Y:S01]  /*24740*/  IMAD.IADD R2, R4, 0x1, -R3 ;  /* 0x0000000104027824 */ /* 0x000fe200078e0a03 */
[----:B------:R-:W-:Y:S01]  /*24750*/  ISETP.LT.U32.AND P1, PT, R0, 0x7, P1 ;  /* 0x000000070000780c */ /* 0x000fe20000f21070 */
[----:B------:R-:W-:-:S02]  /*24760*/  IMAD.MOV.U32 R5, RZ, RZ, -0x1 ;  /* 0xffffffffff057424 */ /* 0x000fc400078e00ff */
[----:B------:R-:W0:Y:S01]  /*24770*/  @P3 S2R R8, SR_CgaCtaId ;  /* 0x0000000000083919 */ /* 0x000e220000008800 */
[----:B------:R-:W-:Y:S01]  /*24780*/  LEA.HI R2, R2, R3, RZ, 0x1f ;  /* 0x0000000302027211 */ /* 0x000fe200078ff8ff */
[----:B------:R-:W-:Y:S01]  /*24790*/  IMAD.MOV.U32 R10, RZ, RZ, -0x1 ;  /* 0xffffffffff0a7424 */ /* 0x000fe200078e00ff */
[----:B------:R-:W-:Y:S02]  /*247a0*/  @P3 MOV R3, 0x400 ;  /* 0x0000040000033802 */ /* 0x000fe40000000f00 */
[--C-:B------:R-:W-:Y:S02]  /*247b0*/  SHF.R.U32.HI R7, RZ, 0x2, R2.reuse ;  /* 0x00000002ff077819 */ /* 0x100fe40000011602 */
[----:B------:R-:W-:Y:S02]  /*247c0*/  PRMT R2, RZ, 0x7610, R2 ;  /* 0x00007610ff027816 */ /* 0x000fe40000000002 */
[----:B0-----:R-:W-:-:S04]  /*247d0*/  @P3 LEA R3, R8, R3, 0x18 ;  /* 0x0000000308033211 */ /* 0x001fc800078ec0ff */
[----:B------:R0:W-:Y:S01]  /*247e0*/  @P3 SYNCS.ARRIVE.TRANS64.A1T0 RZ, [R3+URZ+0x88], RZ ;  /* 0x000088ff03ff39a7 */ /* 0x0001e2000810003f */
[----:B------:R-:W-:Y:S02]  /*247f0*/  ISETP.GE.U32.AND P3, PT, R0, 0x7, PT ;  /* 0x000000070000780c */ /* 0x000fe40003f66070 */
[----:B0-----:R-:W-:-:S04]  /*24800*/  SEL R3, RZ, 0x1, !P1 ;  /* 0x00000001ff037807 */ /* 0x001fc80004800000 */
[----:B------:R-:W-:-:S07]  /*24810*/  LOP3.LUT R6, R6, R3, RZ, 0x3c, !PT ;  /* 0x0000000306067212 */ /* 0x000fce00078e3cff */
[----:B------:R-:W-:Y:S01]  /*24820*/  @P3 LOP3.LUT R6, R6, 0x1, R7, 0x78, !PT ;  /* 0x0000000106063812 */ /* 0x000fe200078e7807 */
[----:B------:R-:W-:Y:S02]  /*24830*/  IMAD R7, R7, -0x7, R4 ;  /* 0xfffffff907077824 */ /* 0x000fe400078e0204 */
[----:B------:R-:W-:Y:S01]  /*24840*/  IMAD.MOV.U32 R4, RZ, RZ, -0x1 ;  /* 0xffffffffff047424 */ /* 0x000fe200078e00ff */
[----:B---3--:R-:W-:-:S04]  /*24850*/  IADD3 R15, P1, R15, UR20, RZ ;  /* 0x000000140f0f7c10 */ /* 0x008fc8000ff3e0ff */
[----:B--2---:R-:W-:Y:S01]  /*24860*/  IADD3.X R16, R16, UR16, RZ, P1, !PT ;  /* 0x0000001010107c10 */ /* 0x004fe20008ffe4ff */
[----:B------:R0:W-:Y:S01]  /*24870*/  STL [R1+0x458], R15 ;  /* 0x0004580f01007387 */ /* 0x0001e20000100800 */
[----:B------:R-:W-:-:S03]  /*24880*/  ISETP.GE.U32.AND P1, PT, R15, UR6, PT ;  /* 0x000000060f007c0c */ /* 0x000fc6000bf26070 */
[----:B------:R0:W-:Y:S01]  /*24890*/  STL [R1+0x454], R16 ;  /* 0x0004541001007387 */ /* 0x0001e20000100800 */
[----:B------:R-:W-:-:S13]  /*248a0*/  ISETP.GE.U32.AND.EX P1, PT, R16, UR7, PT, P1 ;  /* 0x0000000710007c0c */ /* 0x000fda000bf26110 */
[----:B0-----:R-:W-:Y:S05]  /*248b0*/  @P1 BRA `(.L_x_562) ;  /* 0x0000000400501947 */ /* 0x001fea0003800000 */
[----:B------:R-:W0:Y:S01]  /*248c0*/  S2R R8, SR_CTAID.X ;  /* 0x0000000000087919 */ /* 0x000e220000002500 */
[----:B------:R-:W-:Y:S01]  /*248d0*/  ULDC UR5, c[0x0][0x150] ;  /* 0x0000540000057ab9 */ /* 0x000fe20000000800 */
[----:B------:R-:W1:Y:S01]  /*248e0*/  LDC R3, c[0x0][0x144] ;  /* 0x00005100ff037b82 */ /* 0x000e620000000800 */
[----:B------:R-:W-:Y:S01]  /*248f0*/  ULDC.64 UR6, c[0x0][0x628] ;  /* 0x00018a0000067ab9 */ /* 0x000fe20000000a00 */
[----:B------:R-:W2:Y:S01]  /*24900*/  S2R R5, SR_CTAID.Y ;  /* 0x0000000000057919 */ /* 0x000ea20000002600 */
[----:B------:R-:W-:Y:S01]  /*24910*/  ISETP.NE.U32.AND P1, PT, RZ, UR6, PT ;  /* 0x00000006ff007c0c */ /* 0x000fe2000bf25070 */
[----:B------:R-:W-:-:S03]  /*24920*/  ULDC UR8, c[0x0][0x630] ;  /* 0x00018c0000087ab9 */ /* 0x000fc60000000800 */
[----:B------:R-:W-:Y:S01]  /*24930*/  ISETP.NE.AND.EX P1, PT, RZ, UR7, PT, P1 ;  /* 0x00000007ff007c0c */ /* 0x000fe2000bf25310 */
[----:B------:R-:W3:Y:S01]  /*24940*/  LDC R12, c[0x0][0x148] ;  /* 0x00005200ff0c7b82 */ /* 0x000ee20000000800 */
[----:B0-----:R-:W-:Y:S02]  /*24950*/  I2FP.F32.U32 R2, R8 ;  /* 0x0000000800027245 */ /* 0x001fe40000201000 */
[----:B--2---:R-:W-:-:S03]  /*24960*/  I2FP.F32.U32 R4, R5 ;  /* 0x0000000500047245 */ /* 0x004fc60000201000 */
[----:B------:R-:W-:Y:S01]  /*24970*/  FMUL R2, R2, UR5 ;  /* 0x0000000502027c20 */ /* 0x000fe20008400000 */
[----:B------:R-:W-:Y:S02]  /*24980*/  ULDC UR5, c[0x0][0x154] ;  /* 0x0000550000057ab9 */ /* 0x000fe40000000800 */
[----:B------:R-:W-:-:S03]  /*24990*/  FMUL R10, R4, UR5 ;  /* 0x00000005040a7c20 */ /* 0x000fc60008400000 */
[----:B------:R-:W0:Y:S08]  /*249a0*/  F2I.U32.TRUNC.NTZ R2, R2 ;  /* 0x0000000200027305 */ /* 0x000e30000020f000 */
[----:B------:R-:W2:Y:S01]  /*249b0*/  F2I.U32.TRUNC.NTZ R10, R10 ;  /* 0x0000000a000a7305 */ /* 0x000ea2000020f000 */
[----:B0-----:R-:W-:Y:S02]  /*249c0*/  IMAD.MOV R4, RZ, RZ, -R2 ;  /* 0x000000ffff047224 */ /* 0x001fe400078e0a02 */
[----:B------:R-:W-:-:S02]  /*249d0*/  IMAD.MOV.U32 R2, RZ, RZ, R15 ;  /* 0x000000ffff027224 */ /* 0x000fc400078e000f */
[----:B-1----:R-:W-:Y:S02]  /*249e0*/  IMAD R8, R3, R4, R8 ;  /* 0x0000000403087224 */ /* 0x002fe400078e0208 */
[----:B--2---:R-:W-:-:S04]  /*249f0*/  IMAD.MOV R3, RZ, RZ, -R10 ;  /* 0x000000ffff037224 */ /* 0x004fc800078e0a0a */
[----:B---3--:R-:W-:Y:S02]  /*24a00*/  @P4 IMAD R8, R12, R3, R5 ;  /* 0x000000030c084224 */ /* 0x008fe400078e0205 */
[----:B------:R-:W-:Y:S01]  /*24a10*/  IMAD.MOV.U32 R3, RZ, RZ, R16 ;  /* 0x000000ffff037224 */ /* 0x000fe200078e0010 */
[----:B------:R-:W-:Y:S06]  /*24a20*/  @!P1 BRA `(.L_x_563) ;  /* 0x0000000000289947 */ /* 0x000fec0003800000 */
[----:B------:R-:W-:Y:S02]  /*24a30*/  ULDC UR5, c[0x0][0x634] ;  /* 0x00018d0000057ab9 */ /* 0x000fe40000000800 */
[----:B------:R-:W-:-:S05]  /*24a40*/  IADD3 R3, P1, R15, UR5, RZ ;  /* 0x000000050f037c10 */ /* 0x000fca000ff3e0ff */
[----:B------:R-:W-:-:S04]  /*24a50*/  IMAD.X R11, RZ, RZ, R16, P1 ;  /* 0x000000ffff0b7224 */ /* 0x000fc800008e0610 */
[----:B------:R-:W-:-:S04]  /*24a60*/  IMAD.WIDE.U32 R4, R11, UR6, RZ ;  /* 0x000000060b047c25 */ /* 0x000fc8000f8e00ff */
[----:B------:R-:W-:-:S04]  /*24a70*/  IMAD.WIDE.U32 R4, P1, R3, UR7, R4 ;  /* 0x0000000703047c25 */ /* 0x000fc8000f820004 */
[----:B------:R-:W-:-:S04]  /*24a80*/  IMAD.WIDE.U32 R2, R3, UR6, RZ ;  /* 0x0000000603027c25 */ /* 0x000fc8000f8e00ff */
[----:B------:R-:W-:Y:S01]  /*24a90*/  IMAD.MOV.U32 R2, RZ, RZ, R5 ;  /* 0x000000ffff027224 */ /* 0x000fe200078e0005 */
[----:B------:R-:W-:Y:S01]  /*24aa0*/  IADD3 RZ, P3, R3, R4, RZ ;  /* 0x0000000403ff7210 */ /* 0x000fe20007f7e0ff */
[----:B------:R-:W-:-:S04]  /*24ab0*/  IMAD.X R3, RZ, RZ, RZ, P1 ;  /* 0x000000ffff037224 */ /* 0x000fc800008e06ff */
[----:B------:R-:W-:-:S08]  /*24ac0*/  IMAD.WIDE.U32.X R2, R11, UR7, R2, P3 ;  /* 0x000000070b027c25 */ /* 0x000fd000098e0402 */
.L_x_563:
[--C-:B------:R-:W-:Y:S01]  /*24ad0*/  SHF.R.U64 R10, R2, UR8, R3.reuse ;  /* 0x00000008020a7c19 */ /* 0x100fe20008001203 */
[----:B------:R-:W-:Y:S01]  /*24ae0*/  ULDC.64 UR6, c[0x0][0x620] ;  /* 0x0001880000067ab9 */ /* 0x000fe20000000a00 */
[----:B------:R-:W-:Y:S01]  /*24af0*/  SHF.R.U32.HI R2, RZ, UR8, R3 ;  /* 0x00000008ff027c19 */ /* 0x000fe20008011603 */
[----:B------:R-:W-:Y:S01]  /*24b00*/  IMAD.MOV.U32 R3, RZ, RZ, R16 ;  /* 0x000000ffff037224 */ /* 0x000fe200078e0010 */
[----:B------:R-:W-:Y:S01]  /*24b10*/  IADD3 R11, P1, RZ, -R10, RZ ;  /* 0x8000000aff0b7210 */ /* 0x000fe20007f3e0ff */
[----:B------:R-:W-:-:S04]  /*24b20*/  ULDC UR5, c[0x0][0x618] ;  /* 0x0001860000057ab9 */ /* 0x000fc80000000800 */
[----:B------:R-:W-:-:S04]  /*24b30*/  IMAD.X R2, RZ, RZ, ~R2, P1 ;  /* 0x000000ffff027224 */ /* 0x000fc800008e0e02 */
[----:B------:R-:W-:-:S04]  /*24b40*/  IMAD R2, R2, UR6, RZ ;  /* 0x0000000602027c24 */ /* 0x000fc8000f8e02ff */
[----:B------:R-:W-:Y:S02]  /*24b50*/  IMAD R5, R11, UR7, R2 ;  /* 0x000000070b057c24 */ /* 0x000fe4000f8e0202 */
[----:B------:R-:W-:-:S04]  /*24b60*/  IMAD.MOV.U32 R2, RZ, RZ, R15 ;  /* 0x000000ffff027224 */ /* 0x000fc800078e000f */
[----:B------:R-:W-:Y:S01]  /*24b70*/  IMAD.WIDE.U32 R2, R11, UR6, R2 ;  /* 0x000000060b027c25 */ /* 0x000fe2000f8e0002 */
[----:B------:R-:W-:Y:S02]  /*24b80*/  ULDC.64 UR6, c[0x0][0x640] ;  /* 0x0001900000067ab9 */ /* 0x000fe40000000a00 */
[----:B------:R-:W-:Y:S01]  /*24b90*/  ISETP.NE.U32.AND P1, PT, RZ, UR6, PT ;  /* 0x00000006ff007c0c */ /* 0x000fe2000bf25070 */
[----:B------:R-:W-:-:S03]  /*24ba0*/  IMAD.IADD R3, R3, 0x1, R5 ;  /* 0x0000000103037824 */ /* 0x000fc600078e0205 */
[----:B------:R-:W-:Y:S02]  /*24bb0*/  ISETP.NE.AND.EX P1, PT, RZ, UR7, PT, P1 ;  /* 0x00000007ff007c0c */ /* 0x000fe4000bf25310 */
[--C-:B------:R-:W-:Y:S02]  /*24bc0*/  SHF.R.U64 R11, R2, UR5, R3.reuse ;  /* 0x00000005020b7c19 */ /* 0x100fe40008001203 */
[----:B------:R-:W-:Y:S01]  /*24bd0*/  SHF.R.U32.HI R2, RZ, UR5, R3 ;  /* 0x00000005ff027c19 */ /* 0x000fe20008011603 */
[----:B------:R-:W-:-:S03]  /*24be0*/  ULDC UR5, c[0x0][0x608] ;  /* 0x0001820000057ab9 */ /* 0x000fc60000000800 */
[--C-:B------:R-:W-:Y:S02]  /*24bf0*/  SHF.R.U64 R12, R11, UR5, R2.reuse ;  /* 0x000000050b0c7c19 */ /* 0x100fe40008001202 */
[----:B------:R-:W-:Y:S01]  /*24c00*/  SHF.R.U32.HI R3, RZ, UR5, R2 ;  /* 0x00000005ff037c19 */ /* 0x000fe20008011602 */
[----:B------:R-:W-:-:S03]  /*24c10*/  ULDC UR5, c[0x0][0x658] ;  /* 0x0001960000057ab9 */ /* 0x000fc60000000800 */
[--C-:B------:R-:W-:Y:S02]  /*24c20*/  SHF.R.U64 R13, R12, UR5, R3.reuse ;  /* 0x000000050c0d7c19 */ /* 0x100fe40008001203 */
[----:B------:R-:W-:-:S03]  /*24c30*/  SHF.R.U32.HI R15, RZ, UR5, R3 ;  /* 0x00000005ff0f7c19 */ /* 0x000fc60008011603 */
[----:B------:R-:W-:Y:S02]  /*24c40*/  IMAD.MOV.U32 R2, RZ, RZ, R13 ;  /* 0x000000ffff027224 */ /* 0x000fe400078e000d */
        /* <DEDUP_REMOVED lines=12> */
.L_x_564:
[----:B------:R-:W-:Y:S01]  /*24d10*/  ULDC UR5, c[0x0][0x648] ;  /* 0x0001920000057ab9 */ /* 0x000fe20000000800 */
[----:B------:R-:W-:Y:S02]  /*24d20*/  LOP3.LUT R12, R12, UR17, RZ, 0xc0, !PT ;  /* 0x000000110c0c7c12 */ /* 0x000fe4000f8ec0ff */
[----:B------:R-:W-:Y:S01]  /*24d30*/  SHF.R.U64 R3, R2, UR5, R3 ;  /* 0x0000000502037c19 */ /* 0x000fe20008001203 */
[----:B------:R-:W-:-:S04]  /*24d40*/  ULDC UR5, c[0x0][0x638] ;  /* 0x00018e0000057ab9 */ /* 0x000fc80000000800 */
[----:B------:R-:W-:Y:S02]  /*24d50*/  IMAD.MOV R2, RZ, RZ, -R3 ;  /* 0x000000ffff027224 */ /* 0x000fe400078e0a03 */
[----:B------:R-:W-:Y:S02]  /*24d60*/  IMAD R5, R3, UR18, R12 ;  /* 0x0000001203057c24 */ /* 0x000fe4000f8e020c */
[----:B------:R-:W-:Y:S01]  /*24d70*/  IMAD R13, R2, UR5, R13 ;  /* 0x00000005020d7c24 */ /* 0x000fe2000f8e020d */
[----:B------:R-:W-:Y:S01]  /*24d80*/  ULDC UR5, c[0x0][0x610] ;  /* 0x0001840000057ab9 */ /* 0x000fe20000000800 */
[----:B------:R-:W-:Y:S01]  /*24d90*/  LOP3.LUT R2, R11, UR4, RZ, 0xc0, !PT ;  /* 0x000000040b027c12 */ /* 0x000fe2000f8ec0ff */
[----:B------:R-:W-:Y:S01]  /*24da0*/  IMAD R8, R5, UR5, R8 ;  /* 0x0000000505087c24 */ /* 0x000fe2000f8e0208 */
[----:B------:R-:W-:-:S03]  /*24db0*/  ULDC UR5, c[0x0][0x600] ;  /* 0x0001800000057ab9 */ /* 0x000fc60000000800 */
[----:B------:R-:W-:Y:S02]  /*24dc0*/  IMAD R13, R13, UR5, R2 ;  /* 0x000000050d0d7c24 */ /* 0x000fe4000f8e0202 */
[----:B------:R-:W-:-:S03]  /*24dd0*/  IMAD.MOV.U32 R2, RZ, RZ, 0x1 ;  /* 0x00000001ff027424 */ /* 0x000fc600078e00ff */
[----:B------:R-:W-:Y:S02]  /*24de0*/  SEL R4, R13, R8, !P4 ;  /* 0x000000080d047207 */ /* 0x000fe40006000000 */
[----:B------:R-:W-:-:S07]  /*24df0*/  SEL R5, R8, R13, !P4 ;  /* 0x0000000d08057207 */ /* 0x000fce0006000000 */
.L_x_562:
[----:B------:R-:W-:Y:S05]  /*24e00*/  BSYNC B1 ;  /* 0x0000000000017941 */ /* 0x000fea0003800000 */
.L_x_561:
[----:B------:R-:W-:-:S13]  /*24e10*/  LOP3.LUT P1, RZ, R2, 0xff, RZ, 0xc0, !PT ;  /* 0x000000ff02ff7812 */ /* 0x000fda000782c0ff */
[----:B------:R-:W-:Y:S05]  /*24e20*/  @P1 BRA `(.L_x_565) ;  /* 0xfffffff400381947 */ /* 0x000fea000383ffff */
[----:B------:R-:W-:Y:S05]  /*24e30*/  BSYNC B0 ;  /* 0x0000000000007941 */ /* 0x000fea0003800000 */
.L_x_553:
[----:B------:R-:W-:-:S03]  /*24e40*/  UMOV UR5, 0xffffffff ;  /* 0xffffffff00057882 */ /* 0x000fc60000000000 */
[----:B------:R-:W-:Y:S05]  /*24e50*/  BRA.DIV UR5, `(.L_x_566) ;  /* 0x0000000605947947 */ /* 0x000fea000b800000 */
[----:B------:R-:W-:-:S13]  /*24e60*/  ELECT P0, URZ, PT ;  /* 0x00000000003f782f */ /* 0x000fda0003800000 */
.L_x_583:
[----:B------:R-:W-:Y:S04]  /*24e70*/  BSSY B0, `(.L_x_567) ;  /* 0x0000047000007945 */ /* 0x000fe80003800000 */
[----:B------:R-:W-:Y:S05]  /*24e80*/  @!P0 BRA `(.L_x_568) ;  /* 0x0000000400148947 */ /* 0x000fea0003800000 */
[----:B------:R-:W-:-:S04]  /*24e90*/  ULOP3.LUT UR5, UR13, 0x2, URZ, 0xfc, !UPT ;  /* 0x000000020d057892 */ /* 0x000fc8000f8efc3f */
[----:B------:R-:W-:-:S06]  /*24ea0*/  UISETP.NE.AND UP0, UPT, UR5, 0x3, UPT ;  /* 0x000000030500788c */ /* 0x000fcc000bf05270 */
[----:B------:R-:W-:-:S13]  /*24eb0*/  PLOP3.LUT P0, PT, PT, PT, UP0, 0x80, 0x0 ;  /* 0x000000000000781c */ /* 0x000fda0003f0f008 */
[----:B------:R-:W-:Y:S05]  /*24ec0*/  @!P0 BRA `(.L_x_569) ;  /* 0x0000000000048947 */ /* 0x000fea0003800000 */
[----:B------:R-:W-:Y:S01]  /*24ed0*/  BPT.TRAP 0x1 ;  /* 0x000000040000795c */ /* 0x000fe20000300000 */
.L_x_569:
[----:B------:R-:W0:Y:S01]  /*24ee0*/  S2R R3, SR_CgaCtaId ;  /* 0x0000000000037919 */ /* 0x000e220000008800 */
[----:B------:R-:W-:Y:S02]  /*24ef0*/  MOV R0, 0x400 ;  /* 0x0000040000007802 */ /* 0x000fe40000000f00 */
[----:B------:R-:W-:Y:S02]  /*24f00*/  SHF.L.U32 R2, R6, 0x1f, RZ ;  /* 0x0000001f06027819 */ /* 0x000fe400000006ff */
[----:B0-----:R-:W-:-:S05]  /*24f10*/  LEA R0, R3, R0, 0x18 ;  /* 0x0000000003007211 */ /* 0x001fca00078ec0ff */
[----:B------:R-:W-:-:S04]  /*24f20*/  VIADD R0, R0, 0x38 ;  /* 0x0000003800007836 */ /* 0x000fc80000000000 */
[----:B------:R-:W-:-:S04]  /*24f30*/  IMAD R3, R7, 0x8, R0 ;  /* 0x0000000807037824 */ /* 0x000fc800078e0200 */
[----:B------:R-:W0:Y:S02]  /*24f40*/  SYNCS.PHASECHK.TRANS64.TRYWAIT P0, [R3+URZ], R2 ;  /* 0x00000002030075a7 */ /* 0x000e24000800017f */
[----:B0-----:R-:W-:Y:S05]  /*24f50*/  @!P0 BRA `(.L_x_570) ;  /* 0x0000000400788947 */ /* 0x001fea0003800000 */
.L_x_584:
[----:B------:R-:W-:-:S05]  /*24f60*/  VIADD R7, R7, 0x1 ;  /* 0x0000000107077836 */ /* 0x000fca0000000000 */
[----:B------:R-:W-:-:S04]  /*24f70*/  ISETP.NE.AND P0, PT, R7, 0x7, PT ;  /* 0x000000070700780c */ /* 0x000fc80003f05270 */
[----:B0-----:R-:W-:Y:S02]  /*24f80*/  SEL R3, RZ, 0x1, P0 ;  /* 0x00000001ff037807 */ /* 0x001fe40000000000 */
[----:B------:R-:W-:Y:S02]  /*24f90*/  SEL R7, R7, RZ, P0 ;  /* 0x000000ff07077207 */ /* 0x000fe40000000000 */
[----:B------:R-:W-:-:S03]  /*24fa0*/  LOP3.LUT R6, R6, R3, RZ, 0x3c, !PT ;  /* 0x0000000306067212 */ /* 0x000fc600078e3cff */
[----:B------:R-:W-:Y:S01]  /*24fb0*/  IMAD R3, R7, 0x8, R0 ;  /* 0x0000000807037824 */ /* 0x000fe200078e0200 */
[----:B------:R-:W-:-:S04]  /*24fc0*/  SHF.L.U32 R2, R6, 0x1f, RZ ;  /* 0x0000001f06027819 */ /* 0x000fc800000006ff */
[----:B------:R-:W0:Y:S02]  /*24fd0*/  SYNCS.PHASECHK.TRANS64.TRYWAIT P0, [R3+URZ], R2 ;  /* 0x00000002030075a7 */ /* 0x000e24000800017f */
[----:B0-----:R-:W-:Y:S05]  /*24fe0*/  @!P0 BRA `(.L_x_571) ;  /* 0x0000000400688947 */ /* 0x001fea0003800000 */
.L_x_585:
[----:B0-----:R-:W-:-:S05]  /*24ff0*/  VIADD R2, R7, 0x1 ;  /* 0x0000000107027836 */ /* 0x001fca0000000000 */
[----:B------:R-:W-:-:S04]  /*25000*/  ISETP.NE.AND P0, PT, R2, 0x7, PT ;  /* 0x000000070200780c */ /* 0x000fc80003f05270 */
[----:B------:R-:W-:Y:S02]  /*25010*/  SEL R3, RZ, 0x1, P0 ;  /* 0x00000001ff037807 */ /* 0x000fe40000000000 */
[----:B------:R-:W-:Y:S02]  /*25020*/  SEL R5, R2, RZ, P0 ;  /* 0x000000ff02057207 */ /* 0x000fe40000000000 */
[----:B------:R-:W-:-:S03]  /*25030*/  LOP3.LUT R6, R6, R3, RZ, 0x3c, !PT ;  /* 0x0000000306067212 */ /* 0x000fc600078e3cff */
[----:B------:R-:W-:Y:S01]  /*25040*/  IMAD R3, R5, 0x8, R0 ;  /* 0x0000000805037824 */ /* 0x000fe200078e0200 */
[----:B------:R-:W-:-:S04]  /*25050*/  SHF.L.U32 R2, R6, 0x1f, RZ ;  /* 0x0000001f06027819 */ /* 0x000fc800000006ff */
[----:B------:R-:W0:Y:S02]  /*25060*/  SYNCS.PHASECHK.TRANS64.TRYWAIT P0, [R3+URZ], R2 ;  /* 0x00000002030075a7 */ /* 0x000e24000800017f */
[----:B0-----:R-:W-:Y:S05]  /*25070*/  @!P0 BRA `(.L_x_572) ;  /* 0x0000000400588947 */ /* 0x001fea0003800000 */
.L_x_586:
        /* <DEDUP_REMOVED lines=9> */
.L_x_587:
        /* <DEDUP_REMOVED lines=9> */
.L_x_588:
        /* <DEDUP_REMOVED lines=9> */
.L_x_589:
[----:B0-----:R-:W-:-:S05]  /*25230*/  VIADD R2, R5, 0x1 ;  /* 0x0000000105027836 */ /* 0x001fca0000000000 */
[----:B------:R-:W-:-:S04]  /*25240*/  ISETP.NE.AND P0, PT, R2, 0x7, PT ;  /* 0x000000070200780c */ /* 0x000fc80003f05270 */
[----:B------:R-:W-:Y:S02]  /*25250*/  SEL R4, RZ, 0x1, P0 ;  /* 0x00000001ff047807 */ /* 0x000fe40000000000 */
[----:B------:R-:W-:Y:S02]  /*25260*/  SEL R3, R2, RZ, P0 ;  /* 0x000000ff02037207 */ /* 0x000fe40000000000 */
[----:B------:R-:W-:-:S03]  /*25270*/  LOP3.LUT R4, R7, R4, RZ, 0x3c, !PT ;  /* 0x0000000407047212 */ /* 0x000fc600078e3cff */
[----:B------:R-:W-:Y:S01]  /*25280*/  IMAD R3, R3, 0x8, R0 ;  /* 0x0000000803037824 */ /* 0x000fe200078e0200 */
[----:B------:R-:W-:-:S07]  /*25290*/  SHF.L.U32 R0, R4, 0x1f, RZ ;  /* 0x0000001f04007819 */ /* 0x000fce00000006ff */
.L_x_576:
[----:B0-----:R0:W1:Y:S02]  /*252a0*/  SYNCS.PHASECHK.TRANS64.TRYWAIT P0, [R3+URZ], R0 ;  /* 0x00000000030075a7 */ /* 0x001064000800017f */
[----:B-1----:R-:W-:Y:S05]  /*252b0*/  @!P0 NANOSLEEP.SYNCS 0x989680 ;  /* 0x009896800000895d */ /* 0x002fea0003900000 */
[----:B------:R-:W1:Y:S02]  /*252c0*/  @!P0 SYNCS.PHASECHK.TRANS64 P0, [R3+URZ], R0 ;  /* 0x00000000030085a7 */ /* 0x000e64000800007f */
[----:B-1----:R-:W-:Y:S05]  /*252d0*/  @!P0 BRA `(.L_x_576) ;  /* 0xfffffffc00f08947 */ /* 0x002fea000383ffff */
.L_x_568:
[----:B------:R-:W-:Y:S05]  /*252e0*/  BSYNC B0 ;  /* 0x0000000000007941 */ /* 0x000fea0003800000 */
.L_x_567:
[----:B------:R-:W-:Y:S05]  /*252f0*/  EXIT ;  /* 0x000000000000794d */ /* 0x000fea0003800000 */
.L_x_17:
[----:B-1----:R-:W-:-:S04]  /*25300*/  IMAD.U32 R3, RZ, RZ, UR6 ;  /* 0x00000006ff037e24 */ /* 0x002fc8000f8e00ff */
[----:B------:R1:W3:Y:S03]  /*25310*/  SYNCS.PHASECHK.TRANS64.TRYWAIT P0, [R3+URZ], R0 ;  /* 0x00000000030075a7 */ /* 0x0002e6000800017f */
[----:B---3--:R-:W-:Y:S05]  /*25320*/  @!P0 NANOSLEEP.SYNCS 0x989680 ;  /* 0x009896800000895d */ /* 0x008fea0003900000 */
[----:B------:R-:W3:Y:S02]  /*25330*/  @!P0 SYNCS.PHASECHK.TRANS64 P0, [R3+URZ], R0 ;  /* 0x00000000030085a7 */ /* 0x000ee4000800007f */
[----:B---3--:R-:W-:Y:S05]  /*25340*/  @!P0 BRA `(.L_x_17) ;  /* 0xfffffffc00ec8947 */ /* 0x008fea000383ffff */
[----:B------:R-:W-:Y:S05]  /*25350*/  BRA `(.L_x_16) ;  /* 0xfffffdd800087947 */ /* 0x000fea000383ffff */
.L_x_23:
[----:B-----5:R1:W-:Y:S02]  /*25360*/  STL [R1+0x46c], R0 ;  /* 0x00046c0001007387 */ /* 0x0203e40000100800 */
[----:B-1----:R-:W-:-:S04]  /*25370*/  IMAD.U32 R0, RZ, RZ, UR16 ;  /* 0x00000010ff007e24 */ /* 0x002fc8000f8e00ff */
[----:B------:R1:W3:Y:S03]  /*25380*/  SYNCS.PHASECHK.TRANS64.TRYWAIT P0, [R0+URZ], R2 ;  /* 0x00000002000075a7 */ /* 0x0002e6000800017f */
[----:B---3--:R-:W-:Y:S05]  /*25390*/  @!P0 NANOSLEEP.SYNCS 0x989680 ;  /* 0x009896800000895d */ /* 0x008fea0003900000 */
[----:B------:R1:W3:Y:S02]  /*253a0*/  @!P0 SYNCS.PHASECHK.TRANS64 P0, [R0+URZ], R2 ;  /* 0x00000002000085a7 */ /* 0x0002e4000800007f */
[----:B-1----:R1:W5:Y:S02]  /*253b0*/  LDL.LU R0, [R1+0x46c] ;  /* 0x00046c0001007983 */ /* 0x0023640000300800 */
[----:B-1-3--:R-:W-:Y:S05]  /*253c0*/  @!P0 BRA `(.L_x_23) ;  /* 0xfffffffc00e48947 */ /* 0x00afea000383ffff */
[----:B------:R-:W-:Y:S05]  /*253d0*/  BRA `(.L_x_22) ;  /* 0xfffffe1800d47947 */ /* 0x000fea000383ffff */
.L_x_554:
[----:B------:R-:W-:Y:S01]  /*253e0*/  BSSY B1, `(.L_x_577) ;  /* 0x0000006000017945 */ /* 0x000fe20003800000 */
[----:B------:R-:W-:-:S07]  /*253f0*/  IMAD.MOV.U32 R2, RZ, RZ, -0x1 ;  /* 0xffffffffff027424 */ /* 0x000fce00078e00ff */
[----:B------:R-:W-:Y:S05]  /*25400*/  WARPSYNC.COLLECTIVE R2, `(.L_x_578) ;  /* 0x00000000020c7348 */ /* 0x000fea0003c00000 */
[----:B------:R-:W-:Y:S02]  /*25410*/  ELECT P1, UR62, PT ;  /* 0x00000000003e782f */ /* 0x000fe40003820000 */
[----:B------:R-:W-:Y:S01]  /*25420*/  MOV R2, UR62 ;  /* 0x0000003e00027c02 */ /* 0x000fe20008000f00 */
[----:B------:R-:W-:Y:S10]  /*25430*/  ENDCOLLECTIVE ;  /* 0x000000000000791b */ /* 0x000ff40003800000 */
.L_x_578:
[----:B------:R-:W-:Y:S05]  /*25440*/  BSYNC B1 ;  /* 0x0000000000017941 */ /* 0x000fea0003800000 */
.L_x_577:
[----:B------:R-:W-:Y:S05]  /*25450*/  BRA `(.L_x_579) ;  /* 0xffffffec00b87947 */ /* 0x000fea000383ffff */
.L_x_557:
[----:B-1----:R1:W2:Y:S02]  /*25460*/  SYNCS.PHASECHK.TRANS64.TRYWAIT P1, [R16+URZ+0x38], R11 ;  /* 0x0000380b100075a7 */ /* 0x0022a4000802017f */
[----:B--2---:R-:W-:Y:S05]  /*25470*/  @!P1 NANOSLEEP.SYNCS 0x989680 ;  /* 0x009896800000995d */ /* 0x004fea0003900000 */
[----:B------:R-:W2:Y:S02]  /*25480*/  @!P1 SYNCS.PHASECHK.TRANS64 P1, [R16+URZ+0x38], R11 ;  /* 0x0000380b100095a7 */ /* 0x000ea4000802007f */
[----:B--2---:R-:W-:Y:S05]  /*25490*/  @!P1 BRA `(.L_x_557) ;  /* 0xfffffffc00f09947 */ /* 0x004fea000383ffff */
[----:B------:R-:W-:Y:S05]  /*254a0*/  BRA `(.L_x_580) ;  /* 0xffffffec00ec7947 */ /* 0x000fea000383ffff */
.L_x_566:
[----:B------:R-:W-:Y:S01]  /*254b0*/  BSSY B0, `(.L_x_581) ;  /* 0x0000006000007945 */ /* 0x000fe20003800000 */
[----:B------:R-:W-:-:S07]  /*254c0*/  IMAD.MOV.U32 R2, RZ, RZ, -0x1 ;  /* 0xffffffffff027424 */ /* 0x000fce00078e00ff */
[----:B------:R-:W-:Y:S05]  /*254d0*/  WARPSYNC.COLLECTIVE R2, `(.L_x_582) ;  /* 0x00000000020c7348 */ /* 0x000fea0003c00000 */
[----:B------:R-:W-:Y:S02]  /*254e0*/  ELECT P1, UR62, PT ;  /* 0x00000000003e782f */ /* 0x000fe40003820000 */
[----:B------:R-:W-:Y:S01]  /*254f0*/  MOV R2, UR62 ;  /* 0x0000003e00027c02 */ /* 0x000fe20008000f00 */
[----:B------:R-:W-:Y:S10]  /*25500*/  ENDCOLLECTIVE ;  /* 0x000000000000791b */ /* 0x000ff40003800000 */
.L_x_582:
[----:B------:R-:W-:Y:S05]  /*25510*/  BSYNC B0 ;  /* 0x0000000000007941 */ /* 0x000fea0003800000 */
.L_x_581:
[----:B------:R-:W-:Y:S01]  /*25520*/  PLOP3.LUT P0, PT, P1, PT, PT, 0x80, 0x0 ;  /* 0x000000000000781c */ /* 0x000fe20000f0f070 */
[----:B------:R-:W-:-:S12]  /*25530*/  BRA `(.L_x_583) ;  /* 0xfffffff8004c7947 */ /* 0x000fd8000383ffff */
.L_x_570:
[----:B0-----:R0:W1:Y:S02]  /*25540*/  SYNCS.PHASECHK.TRANS64.TRYWAIT P0, [R3+URZ], R2 ;  /* 0x00000002030075a7 */ /* 0x001064000800017f */
[----:B-1----:R-:W-:Y:S05]  /*25550*/  @!P0 NANOSLEEP.SYNCS 0x989680 ;  /* 0x009896800000895d */ /* 0x002fea0003900000 */
[----:B------:R-:W1:Y:S02]  /*25560*/  @!P0 SYNCS.PHASECHK.TRANS64 P0, [R3+URZ], R2 ;  /* 0x00000002030085a7 */ /* 0x000e64000800007f */
[----:B-1----:R-:W-:Y:S05]  /*25570*/  @!P0 BRA `(.L_x_570) ;  /* 0xfffffffc00f08947 */ /* 0x002fea000383ffff */
[----:B------:R-:W-:Y:S05]  /*25580*/  BRA `(.L_x_584) ;  /* 0xfffffff800747947 */ /* 0x000fea000383ffff */
.L_x_571:
[----:B0-----:R0:W1:Y:S02]  /*25590*/  SYNCS.PHASECHK.TRANS64.TRYWAIT P0, [R3+URZ], R2 ;  /* 0x00000002030075a7 */ /* 0x001064000800017f */
[----:B-1----:R-:W-:Y:S05]  /*255a0*/  @!P0 NANOSLEEP.SYNCS 0x989680 ;  /* 0x009896800000895d */ /* 0x002fea0003900000 */
[----:B------:R-:W1:Y:S02]  /*255b0*/  @!P0 SYNCS.PHASECHK.TRANS64 P0, [R3+URZ], R2 ;  /* 0x00000002030085a7 */ /* 0x000e64000800007f */
[----:B-1----:R-:W-:Y:S05]  /*255c0*/  @!P0 BRA `(.L_x_571) ;  /* 0xfffffffc00f08947 */ /* 0x002fea000383ffff */
[----:B------:R-:W-:Y:S05]  /*255d0*/  BRA `(.L_x_585) ;  /* 0xfffffff800847947 */ /* 0x000fea000383ffff */
.L_x_572:
[----:B0-----:R0:W1:Y:S02]  /*255e0*/  SYNCS.PHASECHK.TRANS64.TRYWAIT P0, [R3+URZ], R2 ;  /* 0x00000002030075a7 */ /* 0x001064000800017f */
[----:B-1----:R-:W-:Y:S05]  /*255f0*/  @!P0 NANOSLEEP.SYNCS 0x989680 ;  /* 0x009896800000895d */ /* 0x002fea0003900000 */
[----:B------:R-:W1:Y:S02]  /*25600*/  @!P0 SYNCS.PHASECHK.TRANS64 P0, [R3+URZ], R2 ;  /* 0x00000002030085a7 */ /* 0x000e64000800007f */
[----:B-1----:R-:W-:Y:S05]  /*25610*/  @!P0 BRA `(.L_x_572) ;  /* 0xfffffffc00f08947 */ /* 0x002fea000383ffff */
[----:B------:R-:W-:Y:S05]  /*25620*/  BRA `(.L_x_586) ;  /* 0xfffffff800947947 */ /* 0x000fea000383ffff */
.L_x_573:
[----:B0-----:R0:W1:Y:S02]  /*25630*/  SYNCS.PHASECHK.TRANS64.TRYWAIT P0, [R3+URZ], R2 ;  /* 0x00000002030075a7 */ /* 0x001064000800017f */
[----:B-1----:R-:W-:Y:S05]  /*25640*/  @!P0 NANOSLEEP.SYNCS 0x989680 ;  /* 0x009896800000895d */ /* 0x002fea0003900000 */
[----:B------:R-:W1:Y:S02]  /*25650*/  @!P0 SYNCS.PHASECHK.TRANS64 P0, [R3+URZ], R2 ;  /* 0x00000002030085a7 */ /* 0x000e64000800007f */
[----:B-1----:R-:W-:Y:S05]  /*25660*/  @!P0 BRA `(.L_x_573) ;  /* 0xfffffffc00f08947 */ /* 0x002fea000383ffff */
[----:B------:R-:W-:Y:S05]  /*25670*/  BRA `(.L_x_587) ;  /* 0xfffffff800a47947 */ /* 0x000fea000383ffff */
.L_x_574:
[----:B0-----:R0:W1:Y:S02]  /*25680*/  SYNCS.PHASECHK.TRANS64.TRYWAIT P0, [R3+URZ], R2 ;  /* 0x00000002030075a7 */ /* 0x001064000800017f */
[----:B-1----:R-:W-:Y:S05]  /*25690*/  @!P0 NANOSLEEP.SYNCS 0x989680 ;  /* 0x009896800000895d */ /* 0x002fea0003900000 */
[----:B------:R-:W1:Y:S02]  /*256a0*/  @!P0 SYNCS.PHASECHK.TRANS64 P0, [R3+URZ], R2 ;  /* 0x00000002030085a7 */ /* 0x000e64000800007f */
[----:B-1----:R-:W-:Y:S05]  /*256b0*/  @!P0 BRA `(.L_x_574) ;  /* 0xfffffffc00f08947 */ /* 0x002fea000383ffff */
[----:B------:R-:W-:Y:S05]  /*256c0*/  BRA `(.L_x_588) ;  /* 0xfffffff800b47947 */ /* 0x000fea000383ffff */
.L_x_575:
[----:B0-----:R0:W1:Y:S02]  /*256d0*/  SYNCS.PHASECHK.TRANS64.TRYWAIT P0, [R3+URZ], R2 ;  /* 0x00000002030075a7 */ /* 0x001064000800017f */
[----:B-1----:R-:W-:Y:S05]  /*256e0*/  @!P0 NANOSLEEP.SYNCS 0x989680 ;  /* 0x009896800000895d */ /* 0x002fea0003900000 */
[----:B------:R-:W1:Y:S02]  /*256f0*/  @!P0 SYNCS.PHASECHK.TRANS64 P0, [R3+URZ], R2 ;  /* 0x00000002030085a7 */ /* 0x000e64000800007f */
[----:B-1----:R-:W-:Y:S05]  /*25700*/  @!P0 BRA `(.L_x_575) ;  /* 0xfffffffc00f08947 */ /* 0x002fea000383ffff */
[----:B------:R-:W-:Y:S05]  /*25710*/  BRA `(.L_x_589) ;  /* 0xfffffff800c47947 */ /* 0x000fea000383ffff */
.L_x_590:
[----:B------:R-:W-:-:S00]  /*25720*/  BRA `(.L_x_590) ;  /* 0xfffffffc00fc7947 */ /* 0x000fc0000383ffff */
[----:B------:R-:W-:-:S00]  /*25730*/  NOP ;  /* 0x0000000000007918 */ /* 0x000fc00000000000 */
        /* <DEDUP_REMOVED lines=12> */
.L_x_591:


//--------------------- .nv.shared._ZN7cutlass13device_kernelINS_4gemm6kernel13GemmUniversalIN4cute5tupleIJiiiiEEENS1_10collective13CollectiveMmaINS1_37MainloopSm90TmaGmmaWarpSpecializedFP8ILi7ENS5_IJNS4_1CILi1EEESB_SB_EEENS1_35KernelTmaWarpSpecializedCooperativeEEENS5_IJNSA_ILi256EEESF_NSA_ILi64EEEEEENS_12float_e5m2_tENS5_IJlSB_lEEESI_SJ_NS4_8TiledMMAINS4_8MMA_AtomIJNS4_4SM904GMMA31MMA_64x256x32_F32E5M2E5M2_SS_TNILNSN_7ScaleInE1ELSP_1EEEEEENS4_6LayoutINS5_IJNSA_ILi2EEESB_SB_EEENS5_IJSB_NSA_ILi0EEESV_EEEEENS5_IJNS4_10UnderscoreESY_SY_EEEEENS4_13SM90_TMA_LOADENS4_14ComposedLayoutINS4_7SwizzleILi2ELi4ELi3EEENS4_18smem_ptr_flag_bitsILi8EEENSS_INS5_IJNSA_ILi8EEESG_EEENS5_IJSG_SB_EEEEEEEvNS4_8identityES11_S1B_vS1C_EENS_8epilogue10collective6detail29Sm90TmaWarpSpecializedAdapterINS1F_15DefaultEpilogueISI_SJ_SJ_NS1E_6thread17LinearCombinationISI_Li1EffLNS1J_9ScaleType4KindE0ELNS_15FloatRoundStyleE2ESI_EENS1_15EpilogueDefaultEEEEEvvEEEEvNT_6ParamsE --------------------------
	.section	.nv.shared._ZN7cutlass13device_kernelINS_4gemm6kernel13GemmUniversalIN4cute5tupleIJiiiiEEENS1_10collective13CollectiveMmaINS1_37MainloopSm90TmaGmmaWarpSpecializedFP8ILi7ENS5_IJNS4_1CILi1EEESB_SB_EEENS1_35KernelTmaWarpSpecializedCooperativeEEENS5_IJNSA_ILi256EEESF_NSA_ILi64EEEEEENS_12float_e5m2_tENS5_IJlSB_lEEESI_SJ_NS4_8TiledMMAINS4_8MMA_AtomIJNS4_4SM904GMMA31MMA_64x256x32_F32E5M2E5M2_SS_TNILNSN_7ScaleInE1ELSP_1EEEEEENS4_6LayoutINS5_IJNSA_ILi2EEESB_SB_EEENS5_IJSB_NSA_ILi0EEESV_EEEEENS5_IJNS4_10UnderscoreESY_SY_EEEEENS4_13SM90_TMA_LOADENS4_14ComposedLayoutINS4_7SwizzleILi2ELi4ELi3EEENS4_18smem_ptr_flag_bitsILi8EEENSS_INS5_IJNSA_ILi8EEESG_EEENS5_IJSG_SB_EEEEEEEvNS4_8identityES11_S1B_vS1C_EENS_8epilogue10collective6detail29Sm90TmaWarpSpecializedAdapterINS1F_15DefaultEpilogueISI_SJ_SJ_NS1E_6thread17LinearCombinationISI_Li1EffLNS1J_9ScaleType4KindE0ELNS_15FloatRoundStyleE2ESI_EENS1_15EpilogueDefaultEEEEEvvEEEEvNT_6ParamsE,"aw",@nobits
	.sectionflags	@""
	.align	16
	.zero		1024


//--------------------- .nv.shared.reserved.0     --------------------------
	.section	.nv.shared.reserved.0,"aw",@nobits
	.weak		__nv_reservedSMEM_offset_0_alias
	.size		__nv_reservedSMEM_offset_0_alias, 0, 0
	.other		__nv_reservedSMEM_offset_0_alias,@"STO_CUDA_RESERVED_SHARED STV_DEFAULT"
__nv_reservedSMEM_offset_0_alias:
	.zero		0


//--------------------- .nv.global                --------------------------
	.section	.nv.global,"aw",@nobits
.nv.global:
	.type		_ZN40_INTERNAL_8f6ec84e_4_k_cu_f00e7968_267654cute1_E,@object
	.size		_ZN40_INTERNAL_8f6ec84e_4_k_cu_f00e7968_267654cute1_E,(_ZN40_INTERNAL_8f6ec84e_4_k_cu_f00e7968_267654cuda3std3__45__cpo6cbeginE - _ZN40_INTERNAL_8f6ec84e_4_k_cu_f00e7968_267654cute1_E)
_ZN40_INTERNAL_8f6ec84e_4_k_cu_f00e7968_267654cute1_E:
	.zero		1
	.type		_ZN40_INTERNAL_8f6ec84e_4_k_cu_f00e7968_267654cuda3std3__45__cpo6cbeginE,@object
	.size		_ZN40_INTERNAL_8f6ec84e_4_k_cu_f00e7968_267654cuda3std3__45__cpo6cbeginE,(_ZN40_INTERNAL_8f6ec84e_4_k_cu_f00e7968_267654cuda3std3__48in_placeE - _ZN40_INTERNAL_8f6ec84e_4_k_cu_f00e7968_267654cuda3std3__45__cpo6cbeginE)
_ZN40_INTERNAL_8f6ec84e_4_k_cu_f00e7968_267654cuda3std3__45__cpo6cbeginE:
	.zero		1
	.type		_ZN40_INTERNAL_8f6ec84e_4_k_cu_f00e7968_267654cuda3std3__48in_placeE,@object
	.size		_ZN40_INTERNAL_8f6ec84e_4_k_cu_f00e7968_267654cuda3std3__48in_placeE,(_ZN40_INTERNAL_8f6ec84e_4_k_cu_f00e7968_267654cuda3std6ranges3__45__cpo9iter_moveE - _ZN40_INTERNAL_8f6ec84e_4_k_cu_f00e7968_267654cuda3std3__48in_placeE)
_ZN40_INTERNAL_8f6ec84e_4_k_cu_f00e7968_267654cuda3std3__48in_placeE:
	.zero		1
	.type		_ZN40_INTERNAL_8f6ec84e_4_k_cu_f00e7968_267654cuda3std6ranges3__45__cpo9iter_moveE,@object
	.size		_ZN40_INTERNAL_8f6ec84e_4_k_cu_f00e7968_267654cuda3std6ranges3__45__cpo9iter_moveE,(_ZN40_INTERNAL_8f6ec84e_4_k_cu_f00e7968_267654cuda3std3__45__cpo5beginE - _ZN40_INTERNAL_8f6ec84e_4_k_cu_f00e7968_267654cuda3std6ranges3__45__cpo9iter_moveE)
_ZN40_INTERNAL_8f6ec84e_4_k_cu_f00e7968_267654cuda3std6ranges3__45__cpo9iter_moveE:
	.zero		1
	.type		_ZN40_INTERNAL_8f6ec84e_4_k_cu_f00e7968_267654cuda3std3__45__cpo5beginE,@object
	.size		_ZN40_INTERNAL_8f6ec84e_4_k_cu_f00e7968_267654cuda3std3__45__cpo5beginE,(_ZN40_INTERNAL_8f6ec84e_4_k_cu_f00e7968_267654cuda3std3__442_GLOBAL__N__8f6ec84e_4_k_cu_f00e7968_267656ignoreE - _ZN40_INTERNAL_8f6ec84e_4_k_cu_f00e7968_267654cuda3std3__45__cpo5beginE)
_ZN40_INTERNAL_8f6ec84e_4_k_cu_f00e7968_267654cuda3std3__45__cpo5beginE:
	.zero		1
	.type		_ZN40_INTERNAL_8f6ec84e_4_k_cu_f00e7968_267654cuda3std3__442_GLOBAL__N__8f6ec84e_4_k_cu_f00e7968_267656ignoreE,@object
	.size		_ZN40_INTERNAL_8f6ec84e_4_k_cu_f00e7968_267654cuda3std3__442_GLOBAL__N__8f6ec84e_4_k_cu_f00e7968_267656ignoreE,(_ZN40_INTERNAL_8f6ec84e_4_k_cu_f00e7968_267654cute7productE - _ZN40_INTERNAL_8f6ec84e_4_k_cu_f00e7968_267654cuda3std3__442_GLOBAL__N__8f6ec84e_4_k_cu_f00e7968_267656ignoreE)
_ZN40_INTERNAL_8f6ec84e_4_k_cu_f00e7968_267654cuda3std3__442_GLOBAL__N__8f6ec84e_4_k_cu_f00e7968_267656ignoreE:
	.zero		1
	.type		_ZN40_INTERNAL_8f6ec84e_4_k_cu_f00e7968_267654cute7productE,@object
	.size		_ZN40_INTERNAL_8f6ec84e_4_k_cu_f00e7968_267654cute7productE,(_ZN40_INTERNAL_8f6ec84e_4_k_cu_f00e7968_267654cuda3std3__45__cpo3endE - _ZN40_INTERNAL_8f6ec84e_4_k_cu_f00e7968_267654cute7productE)
_ZN40_INTERNAL_8f6ec84e_4_k_cu_f00e7968_267654cute7productE:
	.zero		1
	.type		_ZN40_INTERNAL_8f6ec84e_4_k_cu_f00e7968_267654cuda3std3__45__cpo3endE,@object
	.size		_ZN40_INTERNAL_8f6ec84e_4_k_cu_f00e7968_267654cuda3std3__45__cpo3endE,(_ZN40_INTERNAL_8f6ec84e_4_k_cu_f00e7968_267654cuda3std3__419piecewise_constructE - _ZN40_INTERNAL_8f6ec84e_4_k_cu_f00e7968_267654cuda3std3__45__cpo3endE)
_ZN40_INTERNAL_8f6ec84e_4_k_cu_f00e7968_267654cuda3std3__45__cpo3endE:
	.zero		1
	.type		_ZN40_INTERNAL_8f6ec84e_4_k_cu_f00e7968_267654cuda3std3__419piecewise_constructE,@object
	.size		_ZN40_INTERNAL_8f6ec84e_4_k_cu_f00e7968_267654cuda3std3__419piecewise_constructE,(_ZN40_INTERNAL_8f6ec84e_4_k_cu_f00e7968_267654cuda3std3__45__cpo4cendE - _ZN40_INTERNAL_8f6ec84e_4_k_cu_f00e7968_267654cuda3std3__419piecewise_constructE)
_ZN40_INTERNAL_8f6ec84e_4_k_cu_f00e7968_267654cuda3std3__419piecewise_constructE:
	.zero		1
	.type		_ZN40_INTERNAL_8f6ec84e_4_k_cu_f00e7968_267654cuda3std3__45__cpo4cendE,@object
	.size		_ZN40_INTERNAL_8f6ec84e_4_k_cu_f00e7968_267654cuda3std3__45__cpo4cendE,(_ZN40_INTERNAL_8f6ec84e_4_k_cu_f00e7968_267654cuda3std6ranges3__45__cpo4swapE - _ZN40_INTERNAL_8f6ec84e_4_k_cu_f00e7968_267654cuda3std3__45__cpo4cendE)
_ZN40_INTERNAL_8f6ec84e_4_k_cu_f00e7968_267654cuda3std3__45__cpo4cendE:
	.zero		1
	.type		_ZN40_INTERNAL_8f6ec84e_4_k_cu_f00e7968_267654cuda3std6ranges3__45__cpo4swapE,@object
	.size		_ZN40_INTERNAL_8f6ec84e_4_k_cu_f00e7968_267654cuda3std6ranges3__45__cpo4swapE,(.L_7 - _ZN40_INTERNAL_8f6ec84e_4_k_cu_f00e7968_267654cuda3std6ranges3__45__cpo4swapE)
_ZN40_INTERNAL_8f6ec84e_4_k_cu_f00e7968_267654cuda3std6ranges3__45__cpo4swapE:
	.zero		1
.L_7:


//--------------------- .nv.constant0._ZN7cutlass13device_kernelINS_4gemm6kernel13GemmUniversalIN4cute5tupleIJiiiiEEENS1_10collective13CollectiveMmaINS1_37MainloopSm90TmaGmmaWarpSpecializedFP8ILi7ENS5_IJNS4_1CILi1EEESB_SB_EEENS1_35KernelTmaWarpSpecializedCooperativeEEENS5_IJNSA_ILi256EEESF_NSA_ILi64EEEEEENS_12float_e5m2_tENS5_IJlSB_lEEESI_SJ_NS4_8TiledMMAINS4_8MMA_AtomIJNS4_4SM904GMMA31MMA_64x256x32_F32E5M2E5M2_SS_TNILNSN_7ScaleInE1ELSP_1EEEEEENS4_6LayoutINS5_IJNSA_ILi2EEESB_SB_EEENS5_IJSB_NSA_ILi0EEESV_EEEEENS5_IJNS4_10UnderscoreESY_SY_EEEEENS4_13SM90_TMA_LOADENS4_14ComposedLayoutINS4_7SwizzleILi2ELi4ELi3EEENS4_18smem_ptr_flag_bitsILi8EEENSS_INS5_IJNSA_ILi8EEESG_EEENS5_IJSG_SB_EEEEEEEvNS4_8identityES11_S1B_vS1C_EENS_8epilogue10collective6detail29Sm90TmaWarpSpecializedAdapterINS1F_15DefaultEpilogueISI_SJ_SJ_NS1E_6thread17LinearCombinationISI_Li1EffLNS1J_9ScaleType4KindE0ELNS_15FloatRoundStyleE2ESI_EENS1_15EpilogueDefaultEEEEEvvEEEEvNT_6ParamsE --------------------------
	.section	.nv.constant0._ZN7cutlass13device_kernelINS_4gemm6kernel13GemmUniversalIN4cute5tupleIJiiiiEEENS1_10collective13CollectiveMmaINS1_37MainloopSm90TmaGmmaWarpSpecializedFP8ILi7ENS5_IJNS4_1CILi1EEESB_SB_EEENS1_35KernelTmaWarpSpecializedCooperativeEEENS5_IJNSA_ILi256EEESF_NSA_ILi64EEEEEENS_12float_e5m2_tENS5_IJlSB_lEEESI_SJ_NS4_8TiledMMAINS4_8MMA_AtomIJNS4_4SM904GMMA31MMA_64x256x32_F32E5M2E5M2_SS_TNILNSN_7ScaleInE1ELSP_1EEEEEENS4_6LayoutINS5_IJNSA_ILi2EEESB_SB_EEENS5_IJSB_NSA_ILi0EEESV_EEEEENS5_IJNS4_10UnderscoreESY_SY_EEEEENS4_13SM90_TMA_LOADENS4_14ComposedLayoutINS4_7SwizzleILi2ELi4ELi3EEENS4_18smem_ptr_flag_bitsILi8EEENSS_INS5_IJNSA_ILi8EEESG_EEENS5_IJSG_SB_EEEEEEEvNS4_8identityES11_S1B_vS1C_EENS_8epilogue10collective6detail29Sm90TmaWarpSpecializedAdapterINS1F_15DefaultEpilogueISI_SJ_SJ_NS1E_6thread17LinearCombinationISI_Li1EffLNS1J_9ScaleType4KindE0ELNS_15FloatRoundStyleE2ESI_EENS1_15EpilogueDefaultEEEEEvvEEEEvNT_6ParamsE,"a",@progbits
	.sectionflags	@""
	.align	4
.nv.constant0._ZN7cutlass13device_kernelINS_4gemm6kernel13GemmUniversalIN4cute5tupleIJiiiiEEENS1_10collective13CollectiveMmaINS1_37MainloopSm90TmaGmmaWarpSpecializedFP8ILi7ENS5_IJNS4_1CILi1EEESB_SB_EEENS1_35KernelTmaWarpSpecializedCooperativeEEENS5_IJNSA_ILi256EEESF_NSA_ILi64EEEEEENS_12float_e5m2_tENS5_IJlSB_lEEESI_SJ_NS4_8TiledMMAINS4_8MMA_AtomIJNS4_4SM904GMMA31MMA_64x256x32_F32E5M2E5M2_SS_TNILNSN_7ScaleInE1ELSP_1EEEEEENS4_6LayoutINS5_IJNSA_ILi2EEESB_SB_EEENS5_IJSB_NSA_ILi0EEESV_EEEEENS5_IJNS4_10UnderscoreESY_SY_EEEEENS4_13SM90_TMA_LOADENS4_14ComposedLayoutINS4_7SwizzleILi2ELi4ELi3EEENS4_18smem_ptr_flag_bitsILi8EEENSS_INS5_IJNSA_ILi8EEESG_EEENS5_IJSG_SB_EEEEEEEvNS4_8identityES11_S1B_vS1C_EENS_8epilogue10collective6detail29Sm90TmaWarpSpecializedAdapterINS1F_15DefaultEpilogueISI_SJ_SJ_NS1E_6thread17LinearCombinationISI_Li1EffLNS1J_9ScaleType4KindE0ELNS_15FloatRoundStyleE2ESI_EENS1_15EpilogueDefaultEEEEEvvEEEEvNT_6ParamsE:
	.zero		1664


//--------------------- SYMBOLS --------------------------

	.type		.nv.reservedSmem.offset0,@object
	.size		.nv.reservedSmem.offset0,0x4
